	.headerflags	@"EF_CUDA_TEXMODE_UNIFIED EF_CUDA_64BIT_ADDRESS EF_CUDA_ACCELERATORS EF_CUDA_SM90 EF_CUDA_VIRTUAL_SM(EF_CUDA_SM90)"
	.elftype	@"ET_EXEC"


//--------------------- .nv.info                  --------------------------
	.section	.nv.info,"",@"SHT_CUDA_INFO"
	.align	4


	//----- nvinfo : EIATTR_REGCOUNT
	.align		4
        /*0000*/ 	.byte	0x04, 0x2f
        /*0002*/ 	.short	(.L_1 - .L_0)
	.align		4
.L_0:
        /*0004*/ 	.word	index@(triton_poi_fused_max_pool2d_with_indices_14)
        /*0008*/ 	.word	0x00000050


	//----- nvinfo : EIATTR_MIN_STACK_SIZE
	.align		4
.L_1:
        /*000c*/ 	.byte	0x04, 0x12
        /*000e*/ 	.short	(.L_3 - .L_2)
	.align		4
.L_2:
        /*0010*/ 	.word	index@(triton_poi_fused_max_pool2d_with_indices_14)
        /*0014*/ 	.word	0x00000000


	//----- nvinfo : EIATTR_FRAME_SIZE
	.align		4
.L_3:
        /*0018*/ 	.byte	0x04, 0x11
        /*001a*/ 	.short	(.L_5 - .L_4)
	.align		4
.L_4:
        /*001c*/ 	.word	index@(triton_poi_fused_max_pool2d_with_indices_14)
        /*0020*/ 	.word	0x00000000


	//----- nvinfo : EIATTR_MIN_STACK_SIZE
	.align		4
.L_5:
        /*0024*/ 	.byte	0x04, 0x12
        /*0026*/ 	.short	(.L_7 - .L_6)
	.align		4
.L_6:
        /*0028*/ 	.word	index@(triton_poi_fused_max_pool2d_with_indices_14)
        /*002c*/ 	.word	0x00000000
.L_7:


//--------------------- .nv.info.triton_poi_fused_max_pool2d_with_indices_14 --------------------------
	.section	.nv.info.triton_poi_fused_max_pool2d_with_indices_14,"",@"SHT_CUDA_INFO"
	.sectionflags	@""
	.align	4


	//----- nvinfo : EIATTR_CUDA_API_VERSION
	.align		4
        /*0000*/ 	.byte	0x04, 0x37
        /*0002*/ 	.short	(.L_9 - .L_8)
.L_8:
        /*0004*/ 	.word	0x0000007c


	//----- nvinfo : EIATTR_KPARAM_INFO
	.align		4
.L_9:
        /*0008*/ 	.byte	0x04, 0x17
        /*000a*/ 	.short	(.L_11 - .L_10)
.L_10:
        /*000c*/ 	.word	0x00000000
        /*0010*/ 	.short	0x0004
        /*0012*/ 	.short	0x001c
        /*0014*/ 	.byte	0x00, 0xf0, 0x11, 0x00


	//----- nvinfo : EIATTR_KPARAM_INFO
	.align		4
.L_11:
        /*0018*/ 	.byte	0x04, 0x17
        /*001a*/ 	.short	(.L_13 - .L_12)
.L_12:
        /*001c*/ 	.word	0x00000000
        /*0020*/ 	.short	0x0003
        /*0022*/ 	.short	0x0018
        /*0024*/ 	.byte	0x00, 0xf0, 0x11, 0x00


	//----- nvinfo : EIATTR_KPARAM_INFO
	.align		4
.L_13:
        /*0028*/ 	.byte	0x04, 0x17
        /*002a*/ 	.short	(.L_15 - .L_14)
.L_14:
        /*002c*/ 	.word	0x00000000
        /*0030*/ 	.short	0x0002
        /*0032*/ 	.short	0x0010
        /*0034*/ 	.byte	0x00, 0xf4, 0x21, 0x00


	//----- nvinfo : EIATTR_KPARAM_INFO
	.align		4
.L_15:
        /*0038*/ 	.byte	0x04, 0x17
        /*003a*/ 	.short	(.L_17 - .L_16)
.L_16:
        /*003c*/ 	.word	0x00000000
        /*0040*/ 	.short	0x0001
        /*0042*/ 	.short	0x0008
        /*0044*/ 	.byte	0x00, 0xf4, 0x21, 0x00


	//----- nvinfo : EIATTR_KPARAM_INFO
	.align		4
.L_17:
        /*0048*/ 	.byte	0x04, 0x17
        /*004a*/ 	.short	(.L_19 - .L_18)
.L_18:
        /*004c*/ 	.word	0x00000000
        /*0050*/ 	.short	0x0000
        /*0052*/ 	.short	0x0000
        /*0054*/ 	.byte	0x00, 0xf4, 0x21, 0x00


	//----- nvinfo : EIATTR_SPARSE_MMA_MASK
	.align		4
.L_19:
        /*0058*/ 	.byte	0x03, 0x50
        /*005a*/ 	.short	0x0000


	//----- nvinfo : EIATTR_MAXREG_COUNT
	.align		4
        /*005c*/ 	.byte	0x03, 0x1b
        /*005e*/ 	.short	0x00ff


	//----- nvinfo : EIATTR_EXIT_INSTR_OFFSETS
	.align		4
        /*0060*/ 	.byte	0x04, 0x1c
        /*0062*/ 	.short	(.L_21 - .L_20)


	//   ....[0]....
.L_20:
        /*0064*/ 	.word	0x00002fb0


	//   ....[1]....
        /*0068*/ 	.word	0x00002fd0


	//----- nvinfo : EIATTR_REQNTID
	.align		4
.L_21:
        /*006c*/ 	.byte	0x04, 0x10
        /*006e*/ 	.short	(.L_23 - .L_22)
.L_22:
        /*0070*/ 	.word	0x00000100
        /*0074*/ 	.word	0x00000001
        /*0078*/ 	.word	0x00000001


	//----- nvinfo : EIATTR_CBANK_PARAM_SIZE
	.align		4
.L_23:
        /*007c*/ 	.byte	0x03, 0x19
        /*007e*/ 	.short	0x0020


	//----- nvinfo : EIATTR_PARAM_CBANK
	.align		4
        /*0080*/ 	.byte	0x04, 0x0a
        /*0082*/ 	.short	(.L_25 - .L_24)
	.align		4
.L_24:
        /*0084*/ 	.word	index@(.nv.constant0.triton_poi_fused_max_pool2d_with_indices_14)
        /*0088*/ 	.short	0x0210
        /*008a*/ 	.short	0x0020


	//----- nvinfo : EIATTR_SW_WAR
	.align		4
.L_25:
        /*008c*/ 	.byte	0x04, 0x36
        /*008e*/ 	.short	(.L_27 - .L_26)
.L_26:
        /*0090*/ 	.word	0x00000008
.L_27:


//--------------------- .nv.callgraph             --------------------------
	.section	.nv.callgraph,"",@"SHT_CUDA_CALLGRAPH"
	.align	4
	.sectionentsize	8
	.align		4
        /*0000*/ 	.word	0x00000000
	.align		4
        /*0004*/ 	.word	0xffffffff
	.align		4
        /*0008*/ 	.word	0x00000000
	.align		4
        /*000c*/ 	.word	0xfffffffe
	.align		4
        /*0010*/ 	.word	0x00000000
	.align		4
        /*0014*/ 	.word	0xfffffffd
	.align		4
        /*0018*/ 	.word	0x00000000
	.align		4
        /*001c*/ 	.word	0xfffffffc


//--------------------- .text.triton_poi_fused_max_pool2d_with_indices_14 --------------------------
	.section	.text.triton_poi_fused_max_pool2d_with_indices_14,"ax",@progbits
	.sectionflags	@"SHF_BARRIERS=1"
	.align	128
        .global         triton_poi_fused_max_pool2d_with_indices_14
        .type           triton_poi_fused_max_pool2d_with_indices_14,@function
        .size           triton_poi_fused_max_pool2d_with_indices_14,(.L_x_1 - triton_poi_fused_max_pool2d_with_indices_14)
        .other          triton_poi_fused_max_pool2d_with_indices_14,@"STO_CUDA_ENTRY STV_DEFAULT"
triton_poi_fused_max_pool2d_with_indices_14:
.text.triton_poi_fused_max_pool2d_with_indices_14:
[----:B------:R-:W0:Y:S01]  /*0000*/  LDC R1, c[0x0][0x28] ;  /* 0x00000a00ff017b82 */ /* 0x000e220000000800 */
[----:B------:R-:W1:Y:S07]  /*0010*/  S2R R0, SR_TID.X ;  /* 0x0000000000007919 */ /* 0x000e6e0000002100 */
[----:B------:R-:W2:Y:S01]  /*0020*/  LDC.64 R46, c[0x0][0x210] ;  /* 0x00008400ff2e7b82 */ /* 0x000ea20000000a00 */
[----:B------:R-:W-:Y:S01]  /*0030*/  IMAD.MOV.U32 R15, RZ, RZ, RZ ;  /* 0x000000ffff0f7224 */ /* 0x000fe200078e00ff */
[----:B------:R-:W-:Y:S01]  /*0040*/  CS2R R18, SRZ ;  /* 0x0000000000127805 */ /* 0x000fe2000001ff00 */
[----:B------:R-:W1:Y:S01]  /*0050*/  S2R R3, SR_CTAID.X ;  /* 0x0000000000037919 */ /* 0x000e620000002500 */
[----:B------:R-:W-:Y:S01]  /*0060*/  ULDC.64 UR6, c[0x0][0x208] ;  /* 0x0000820000067ab9 */ /* 0x000fe20000000a00 */
[----:B------:R-:W3:Y:S01]  /*0070*/  S2R R2, SR_CTAID.Y ;  /* 0x0000000000027919 */ /* 0x000ee20000002600 */
[----:B-1----:R-:W-:-:S04]  /*0080*/  PRMT R4, R0, 0x6540, R3 ;  /* 0x0000654000047816 */ /* 0x002fc80000000003 */
[----:B------:R-:W-:Y:S02]  /*0090*/  SHF.R.S32.HI R5, RZ, 0x1f, R4 ;  /* 0x0000001fff057819 */ /* 0x000fe40000011404 */
[----:B------:R-:W-:Y:S02]  /*00a0*/  ISETP.GE.AND P6, PT, R4, 0x100, PT ;  /* 0x000001000400780c */ /* 0x000fe40003fc6270 */
[----:B------:R-:W-:-:S04]  /*00b0*/  LEA.HI R5, R5, R4, RZ, 0x4 ;  /* 0x0000000405057211 */ /* 0x000fc800078f20ff */
[C---:B------:R-:W-:Y:S01]  /*00c0*/  LOP3.LUT R7, R5.reuse, 0x7ffffff0, RZ, 0xc0, !PT ;  /* 0x7ffffff005077812 */ /* 0x040fe200078ec0ff */
[----:B------:R-:W-:-:S04]  /*00d0*/  IMAD.SHL.U32 R5, R5, 0x4, RZ ;  /* 0x0000000405057824 */ /* 0x000fc800078e00ff */
[----:B------:R-:W-:Y:S01]  /*00e0*/  IMAD.IADD R7, R4, 0x1, -R7 ;  /* 0x0000000104077824 */ /* 0x000fe200078e0a07 */
[----:B------:R-:W-:Y:S01]  /*00f0*/  LOP3.LUT R6, R5, 0xffffffc0, RZ, 0xc0, !PT ;  /* 0xffffffc005067812 */ /* 0x000fe200078ec0ff */
[----:B---3--:R-:W-:-:S04]  /*0100*/  IMAD.SHL.U32 R5, R2, 0x10, RZ ;  /* 0x0000001002057824 */ /* 0x008fc800078e00ff */
[----:B------:R-:W-:Y:S02]  /*0110*/  IMAD R23, R7, 0x2, R6 ;  /* 0x0000000207177824 */ /* 0x000fe400078e0206 */
[----:B------:R-:W-:Y:S02]  /*0120*/  VIADD R6, R5, 0x1 ;  /* 0x0000000105067836 */ /* 0x000fe40000000000 */
[----:B------:R-:W-:Y:S02]  /*0130*/  VIADD R61, R23, 0x1 ;  /* 0x00000001173d7836 */ /* 0x000fe40000000000 */
[----:B------:R-:W-:Y:S01]  /*0140*/  IMAD R41, R2, 0x4000, R23 ;  /* 0x0000400002297824 */ /* 0x000fe200078e0217 */
[----:B------:R-:W-:Y:S01]  /*0150*/  ISETP.LT.AND P3, PT, R6, 0x200, !P6 ;  /* 0x000002000600780c */ /* 0x000fe20007761270 */
[----:B------:R-:W-:Y:S02]  /*0160*/  IMAD R61, R2, 0x4000, R61 ;  /* 0x00004000023d7824 */ /* 0x000fe400078e023d */
[----:B------:R-:W-:Y:S01]  /*0170*/  VIADD R8, R5, 0x2 ;  /* 0x0000000205087836 */ /* 0x000fe20000000000 */
[----:B------:R-:W-:Y:S01]  /*0180*/  CS2R R16, SRZ ;  /* 0x0000000000107805 */ /* 0x000fe2000001ff00 */
[----:B------:R-:W-:-:S02]  /*0190*/  VIADD R7, R41, 0x400 ;  /* 0x0000040029077836 */ /* 0x000fc40000000000 */
[----:B------:R-:W-:Y:S01]  /*01a0*/  IMAD.MOV.U32 R60, RZ, RZ, RZ ;  /* 0x000000ffff3c7224 */ /* 0x000fe200078e00ff */
[----:B------:R-:W-:Y:S01]  /*01b0*/  ISETP.LT.AND P2, PT, R8, 0x200, !P6 ;  /* 0x000002000800780c */ /* 0x000fe20007741270 */
[----:B------:R-:W-:Y:S01]  /*01c0*/  VIADD R11, R61, 0x400 ;  /* 0x000004003d0b7836 */ /* 0x000fe20000000000 */
[----:B------:R-:W-:Y:S01]  /*01d0*/  CS2R R58, SRZ ;  /* 0x00000000003a7805 */ /* 0x000fe2000001ff00 */
[----:B--2---:R-:W-:Y:S01]  /*01e0*/  IMAD.WIDE R6, R7, 0x4, R46 ;  /* 0x0000000407067825 */ /* 0x004fe200078e022e */
[----:B------:R-:W-:-:S03]  /*01f0*/  P2R R45, PR, RZ, 0x8 ;  /* 0x00000008ff2d7803 */ /* 0x000fc60000000000 */
[--C-:B------:R-:W-:Y:S01]  /*0200*/  IMAD.WIDE R10, R11, 0x4, R46.reuse ;  /* 0x000000040b0a7825 */ /* 0x100fe200078e022e */
[----:B------:R1:W2:Y:S03]  /*0210*/  @P3 LDG.E.EL R15, desc[UR6][R6.64] ;  /* 0x00000006060f3981 */ /* 0x0002a6000c2e1900 */
[----:B------:R-:W-:Y:S01]  /*0220*/  VIADD R9, R41, 0x800 ;  /* 0x0000080029097836 */ /* 0x000fe20000000000 */
[----:B------:R3:W2:Y:S01]  /*0230*/  @P3 LDG.E.EL R19, desc[UR6][R10.64] ;  /* 0x000000060a133981 */ /* 0x0006a2000c2e1900 */
[----:B------:R-:W-:Y:S01]  /*0240*/  VIADD R13, R61, 0x800 ;  /* 0x000008003d0d7836 */ /* 0x000fe20000000000 */
[----:B------:R-:W-:Y:S01]  /*0250*/  P2R R51, PR, RZ, 0x4 ;  /* 0x00000004ff337803 */ /* 0x000fe20000000000 */
[----:B------:R-:W-:-:S04]  /*0260*/  IMAD.WIDE R8, R9, 0x4, R46 ;  /* 0x0000000409087825 */ /* 0x000fc800078e022e */
[----:B------:R-:W-:Y:S01]  /*0270*/  IMAD.WIDE R12, R13, 0x4, R46 ;  /* 0x000000040d0c7825 */ /* 0x000fe200078e022e */
[----:B------:R-:W4:Y:S03]  /*0280*/  @P2 LDG.E.EL R16, desc[UR6][R8.64] ;  /* 0x0000000608102981 */ /* 0x000f26000c2e1900 */
[----:B------:R-:W-:Y:S01]  /*0290*/  VIADD R14, R5, 0x3 ;  /* 0x00000003050e7836 */ /* 0x000fe20000000000 */
[----:B------:R-:W4:Y:S04]  /*02a0*/  @P2 LDG.E.EL R18, desc[UR6][R12.64] ;  /* 0x000000060c122981 */ /* 0x000f28000c2e1900 */
[----:B------:R-:W-:Y:S01]  /*02b0*/  ISETP.LT.AND P1, PT, R14, 0x200, !P6 ;  /* 0x000002000e00780c */ /* 0x000fe20007721270 */
[----:B-1----:R-:W-:-:S02]  /*02c0*/  VIADD R7, R41, 0xc00 ;  /* 0x00000c0029077836 */ /* 0x002fc40000000000 */
[----:B---3--:R-:W-:Y:S02]  /*02d0*/  VIADD R11, R61, 0xc00 ;  /* 0x00000c003d0b7836 */ /* 0x008fe40000000000 */
[----:B------:R-:W-:Y:S02]  /*02e0*/  IMAD.MOV.U32 R14, RZ, RZ, RZ ;  /* 0x000000ffff0e7224 */ /* 0x000fe400078e00ff */
[----:B------:R-:W-:-:S04]  /*02f0*/  IMAD.WIDE R6, R7, 0x4, R46 ;  /* 0x0000000407067825 */ /* 0x000fc800078e022e */
[----:B------:R-:W-:Y:S02]  /*0300*/  IMAD.WIDE R10, R11, 0x4, R46 ;  /* 0x000000040b0a7825 */ /* 0x000fe400078e022e */
[----:B------:R1:W3:Y:S04]  /*0310*/  @P1 LDG.E.EL R14, desc[UR6][R6.64] ;  /* 0x00000006060e1981 */ /* 0x0002e8000c2e1900 */
[----:B------:R-:W3:Y:S01]  /*0320*/  @P1 LDG.E.EL R17, desc[UR6][R10.64] ;  /* 0x000000060a111981 */ /* 0x000ee2000c2e1900 */
[----:B------:R-:W-:-:S04]  /*0330*/  VIADD R53, R23, 0x20 ;  /* 0x0000002017357836 */ /* 0x000fc80000000000 */
[----:B------:R-:W-:-:S04]  /*0340*/  IMAD R53, R2, 0x4000, R53 ;  /* 0x0000400002357824 */ /* 0x000fc800078e0235 */
[C---:B-1----:R-:W-:Y:S02]  /*0350*/  VIADD R7, R53.reuse, 0x400 ;  /* 0x0000040035077836 */ /* 0x042fe40000000000 */
[----:B------:R-:W-:Y:S02]  /*0360*/  VIADD R9, R53, 0x800 ;  /* 0x0000080035097836 */ /* 0x000fe40000000000 */
[----:B------:R-:W-:-:S04]  /*0370*/  IMAD.WIDE R6, R7, 0x4, R46 ;  /* 0x0000000407067825 */ /* 0x000fc800078e022e */
[----:B------:R-:W-:Y:S01]  /*0380*/  IMAD.WIDE R8, R9, 0x4, R46 ;  /* 0x0000000409087825 */ /* 0x000fe200078e022e */
[----:B------:R-:W5:Y:S04]  /*0390*/  @P3 LDG.E.EL R60, desc[UR6][R6.64] ;  /* 0x00000006063c3981 */ /* 0x000f68000c2e1900 */
[----:B------:R-:W5:Y:S01]  /*03a0*/  @P2 LDG.E.EL R59, desc[UR6][R8.64] ;  /* 0x00000006083b2981 */ /* 0x000f62000c2e1900 */
[C---:B--2---:R-:W-:Y:S02]  /*03b0*/  FSETP.GT.AND P5, PT, R19.reuse, R15, PT ;  /* 0x0000000f1300720b */ /* 0x044fe40003fa4000 */
[----:B------:R-:W-:Y:S02]  /*03c0*/  FSETP.NAN.AND P0, PT, R19, R19, PT ;  /* 0x000000131300720b */ /* 0x000fe40003f08000 */
[----:B----4-:R-:W-:-:S09]  /*03d0*/  FSETP.GT.AND P4, PT, R18, R16, PT ;  /* 0x000000101200720b */ /* 0x010fd20003f84000 */
[----:B------:R-:W-:Y:S02]  /*03e0*/  @!P5 SEL R19, R19, R15, P0 ;  /* 0x0000000f1313d207 */ /* 0x000fe40000000000 */
[C---:B------:R-:W-:Y:S02]  /*03f0*/  FSETP.NAN.AND P0, PT, R18.reuse, R18, PT ;  /* 0x000000121200720b */ /* 0x040fe40003f08000 */
[----:B------:R-:W-:Y:S02]  /*0400*/  P2R R69, PR, RZ, 0x10 ;  /* 0x00000010ff457803 */ /* 0x000fe40000000000 */
[----:B------:R-:W-:Y:S02]  /*0410*/  @!P4 SEL R18, R18, R16, P0 ;  /* 0x000000101212c207 */ /* 0x000fe40000000000 */
[----:B---3--:R-:W-:Y:S01]  /*0420*/  FSETP.GT.AND P4, PT, R17, R14, PT ;  /* 0x0000000e1100720b */ /* 0x008fe20003f84000 */
[----:B------:R-:W-:Y:S01]  /*0430*/  VIADD R15, R53, 0xc00 ;  /* 0x00000c00350f7836 */ /* 0x000fe20000000000 */
[----:B------:R-:W-:-:S11]  /*0440*/  FSETP.NAN.AND P0, PT, R17, R17, PT ;  /* 0x000000111100720b */ /* 0x000fd60003f08000 */
[----:B------:R-:W-:Y:S01]  /*0450*/  @!P4 SEL R17, R17, R14, P0 ;  /* 0x0000000e1111c207 */ /* 0x000fe20000000000 */
[----:B------:R-:W-:-:S05]  /*0460*/  IMAD.WIDE R14, R15, 0x4, R46 ;  /* 0x000000040f0e7825 */ /* 0x000fca00078e022e */
[----:B------:R1:W2:Y:S01]  /*0470*/  @P1 LDG.E.EL R58, desc[UR6][R14.64] ;  /* 0x000000060e3a1981 */ /* 0x0002a2000c2e1900 */
[-C--:B-----5:R-:W-:Y:S02]  /*0480*/  FSETP.GEU.AND P3, PT, R19, R60.reuse, PT ;  /* 0x0000003c1300720b */ /* 0x0a0fe40003f6e000 */
[----:B------:R-:W-:Y:S02]  /*0490*/  FSETP.GEU.AND P2, PT, R18, R59, PT ;  /* 0x0000003b1200720b */ /* 0x000fe40003f4e000 */
[----:B------:R-:W-:Y:S02]  /*04a0*/  P2R R31, PR, RZ, 0x2 ;  /* 0x00000002ff1f7803 */ /* 0x000fe40000000000 */
[----:B------:R-:W-:Y:S01]  /*04b0*/  FSETP.NAN.AND P0, PT, R60, R60, PT ;  /* 0x0000003c3c00720b */ /* 0x000fe20003f08000 */
[----:B------:R-:W-:-:S06]  /*04c0*/  VIADD R9, R5, 0x4 ;  /* 0x0000000405097836 */ /* 0x000fcc0000000000 */
[----:B------:R-:W-:Y:S02]  /*04d0*/  @P3 SEL R60, R60, R19, P0 ;  /* 0x000000133c3c3207 */ /* 0x000fe40000000000 */
[----:B------:R-:W-:-:S04]  /*04e0*/  FSETP.NAN.AND P0, PT, R59, R59, PT ;  /* 0x0000003b3b00720b */ /* 0x000fc80003f08000 */
[----:B------:R-:W-:Y:S01]  /*04f0*/  @P2 SEL R59, R59, R18, P0 ;  /* 0x000000123b3b2207 */ /* 0x000fe20000000000 */
[----:B------:R-:W-:Y:S02]  /*0500*/  VIADD R11, R41, 0x1000 ;  /* 0x00001000290b7836 */ /* 0x000fe40000000000 */
[----:B------:R-:W-:Y:S02]  /*0510*/  VIADD R13, R61, 0x1000 ;  /* 0x000010003d0d7836 */ /* 0x000fe40000000000 */
[----:B------:R-:W-:-:S04]  /*0520*/  IMAD.WIDE R10, R11, 0x4, R46 ;  /* 0x000000040b0a7825 */ /* 0x000fc800078e022e */
[----:B------:R-:W-:Y:S01]  /*0530*/  IMAD.WIDE R12, R13, 0x4, R46 ;  /* 0x000000040d0c7825 */ /* 0x000fe200078e022e */
[----:B------:R-:W-:-:S03]  /*0540*/  CS2R R56, SRZ ;  /* 0x0000000000387805 */ /* 0x000fc6000001ff00 */
[----:B-1----:R-:W-:-:S04]  /*0550*/  VIADD R15, R53, 0x1000 ;  /* 0x00001000350f7836 */ /* 0x002fc80000000000 */
[----:B------:R-:W-:Y:S01]  /*0560*/  IMAD.WIDE R14, R15, 0x4, R46 ;  /* 0x000000040f0e7825 */ /* 0x000fe200078e022e */
[-C--:B--2---:R-:W-:Y:S02]  /*0570*/  FSETP.GEU.AND P1, PT, R17, R58.reuse, PT ;  /* 0x0000003a1100720b */ /* 0x084fe40003f2e000 */
[----:B------:R-:W-:Y:S02]  /*0580*/  FSETP.NAN.AND P0, PT, R58, R58, PT ;  /* 0x0000003a3a00720b */ /* 0x000fe40003f08000 */
[----:B------:R-:W-:-:S09]  /*0590*/  P2R R8, PR, RZ, 0x2 ;  /* 0x00000002ff087803 */ /* 0x000fd20000000000 */
[----:B------:R-:W-:Y:S02]  /*05a0*/  @P1 SEL R58, R58, R17, P0 ;  /* 0x000000113a3a1207 */ /* 0x000fe40000000000 */
[----:B------:R-:W-:Y:S02]  /*05b0*/  ISETP.LT.AND P1, PT, R9, 0x200, !P6 ;  /* 0x000002000900780c */ /* 0x000fe40007721270 */
[----:B------:R-:W-:-:S11]  /*05c0*/  CS2R R16, SRZ ;  /* 0x0000000000107805 */ /* 0x000fd6000001ff00 */
[----:B------:R1:W2:Y:S04]  /*05d0*/  @P1 LDG.E.EL R16, desc[UR6][R10.64] ;  /* 0x000000060a101981 */ /* 0x0002a8000c2e1900 */
[----:B------:R3:W2:Y:S04]  /*05e0*/  @P1 LDG.E.EL R17, desc[UR6][R12.64] ;  /* 0x000000060c111981 */ /* 0x0006a8000c2e1900 */
[----:B------:R-:W4:Y:S01]  /*05f0*/  @P1 LDG.E.EL R57, desc[UR6][R14.64] ;  /* 0x000000060e391981 */ /* 0x000f22000c2e1900 */
[----:B------:R-:W-:Y:S02]  /*0600*/  P2R R7, PR, RZ, 0x4 ;  /* 0x00000004ff077803 */ /* 0x000fe40000000000 */
[----:B------:R-:W-:Y:S01]  /*0610*/  P2R R54, PR, RZ, 0x2 ;  /* 0x00000002ff367803 */ /* 0x000fe20000000000 */
[----:B-1----:R-:W-:-:S02]  /*0620*/  VIADD R11, R41, 0x1400 ;  /* 0x00001400290b7836 */ /* 0x002fc40000000000 */
[----:B---3--:R-:W-:Y:S02]  /*0630*/  VIADD R13, R61, 0x1400 ;  /* 0x000014003d0d7836 */ /* 0x008fe40000000000 */
[----:B------:R-:W-:Y:S02]  /*0640*/  IMAD.MOV.U32 R18, RZ, RZ, RZ ;  /* 0x000000ffff127224 */ /* 0x000fe400078e00ff */
[----:B------:R-:W-:-:S04]  /*0650*/  IMAD.WIDE R10, R11, 0x4, R46 ;  /* 0x000000040b0a7825 */ /* 0x000fc800078e022e */
[----:B------:R-:W-:Y:S01]  /*0660*/  IMAD.WIDE R12, R13, 0x4, R46 ;  /* 0x000000040d0c7825 */ /* 0x000fe200078e022e */
[C---:B--2---:R-:W-:Y:S02]  /*0670*/  FSETP.GT.AND P2, PT, R17.reuse, R16, PT ;  /* 0x000000101100720b */ /* 0x044fe40003f44000 */
[----:B------:R-:W-:-:S11]  /*0680*/  FSETP.NAN.AND P0, PT, R17, R17, PT ;  /* 0x000000111100720b */ /* 0x000fd60003f08000 */
[----:B------:R-:W-:-:S04]  /*0690*/  @!P2 SEL R17, R17, R16, P0 ;  /* 0x000000101111a207 */ /* 0x000fc80000000000 */
[-C--:B----4-:R-:W-:Y:S01]  /*06a0*/  FSETP.GEU.AND P1, PT, R17, R57.reuse, PT ;  /* 0x000000391100720b */ /* 0x090fe20003f2e000 */
[----:B------:R-:W-:Y:S01]  /*06b0*/  VIADD R16, R5, 0x5 ;  /* 0x0000000505107836 */ /* 0x000fe20000000000 */
[----:B------:R-:W-:Y:S02]  /*06c0*/  FSETP.NAN.AND P0, PT, R57, R57, PT ;  /* 0x000000393900720b */ /* 0x000fe40003f08000 */
[----:B------:R-:W-:-:S09]  /*06d0*/  P2R R9, PR, RZ, 0x2 ;  /* 0x00000002ff097803 */ /* 0x000fd20000000000 */
[----:B------:R-:W-:Y:S02]  /*06e0*/  @P1 SEL R57, R57, R17, P0 ;  /* 0x0000001139391207 */ /* 0x000fe40000000000 */
[----:B------:R-:W-:Y:S01]  /*06f0*/  ISETP.LT.AND P1, PT, R16, 0x200, !P6 ;  /* 0x000002001000780c */ /* 0x000fe20007721270 */
[----:B------:R-:W-:-:S12]  /*0700*/  IMAD.MOV.U32 R17, RZ, RZ, RZ ;  /* 0x000000ffff117224 */ /* 0x000fd800078e00ff */
[----:B------:R-:W2:Y:S04]  /*0710*/  @P1 LDG.E.EL R17, desc[UR6][R10.64] ;  /* 0x000000060a111981 */ /* 0x000ea8000c2e1900 */
[----:B------:R-:W2:Y:S01]  /*0720*/  @P1 LDG.E.EL R18, desc[UR6][R12.64] ;  /* 0x000000060c121981 */ /* 0x000ea2000c2e1900 */
[----:B------:R-:W-:Y:S02]  /*0730*/  P2R R71, PR, RZ, 0x4 ;  /* 0x00000004ff477803 */ /* 0x000fe40000000000 */
[C---:B--2---:R-:W-:Y:S02]  /*0740*/  FSETP.GT.AND P2, PT, R18.reuse, R17, PT ;  /* 0x000000111200720b */ /* 0x044fe40003f44000 */
[----:B------:R-:W-:-:S11]  /*0750*/  FSETP.NAN.AND P0, PT, R18, R18, PT ;  /* 0x000000121200720b */ /* 0x000fd60003f08000 */
[----:B------:R-:W-:Y:S01]  /*0760*/  @!P2 SEL R18, R18, R17, P0 ;  /* 0x000000111212a207 */ /* 0x000fe20000000000 */
[----:B------:R-:W-:-:S04]  /*0770*/  VIADD R17, R53, 0x1400 ;  /* 0x0000140035117836 */ /* 0x000fc80000000000 */
[----:B------:R-:W-:-:S05]  /*0780*/  IMAD.WIDE R16, R17, 0x4, R46 ;  /* 0x0000000411107825 */ /* 0x000fca00078e022e */
[----:B------:R1:W2:Y:S01]  /*0790*/  @P1 LDG.E.EL R56, desc[UR6][R16.64] ;  /* 0x0000000610381981 */ /* 0x0002a2000c2e1900 */
[----:B------:R-:W-:Y:S01]  /*07a0*/  P2R R30, PR, RZ, 0x2 ;  /* 0x00000002ff1e7803 */ /* 0x000fe20000000000 */
[----:B------:R-:W-:Y:S02]  /*07b0*/  VIADD R11, R5, 0x6 ;  /* 0x00000006050b7836 */ /* 0x000fe40000000000 */
[----:B------:R-:W-:Y:S02]  /*07c0*/  VIADD R13, R41, 0x1800 ;  /* 0x00001800290d7836 */ /* 0x000fe40000000000 */
[----:B------:R-:W-:Y:S02]  /*07d0*/  VIADD R15, R61, 0x1800 ;  /* 0x000018003d0f7836 */ /* 0x000fe40000000000 */
[----:B------:R-:W-:-:S04]  /*07e0*/  IMAD.WIDE R12, R13, 0x4, R46 ;  /* 0x000000040d0c7825 */ /* 0x000fc800078e022e */
[----:B------:R-:W-:-:S04]  /*07f0*/  IMAD.WIDE R14, R15, 0x4, R46 ;  /* 0x000000040f0e7825 */ /* 0x000fc800078e022e */
[----:B-1----:R-:W-:Y:S02]  /*0800*/  VIADD R17, R53, 0x1800 ;  /* 0x0000180035117836 */ /* 0x002fe40000000000 */
[----:B------:R-:W-:Y:S02]  /*0810*/  IMAD.MOV.U32 R55, RZ, RZ, RZ ;  /* 0x000000ffff377224 */ /* 0x000fe400078e00ff */
        /* <DEDUP_REMOVED lines=9> */
[----:B------:R4:W5:Y:S01]  /*08b0*/  @P1 LDG.E.EL R55, desc[UR6][R16.64] ;  /* 0x0000000610371981 */ /* 0x000962000c2e1900 */
[----:B------:R-:W-:Y:S02]  /*08c0*/  P2R R72, PR, RZ, 0x4 ;  /* 0x00000004ff487803 */ /* 0x000fe40000000000 */
[----:B------:R-:W-:Y:S01]  /*08d0*/  P2R R48, PR, RZ, 0x2 ;  /* 0x00000002ff307803 */ /* 0x000fe20000000000 */
[----:B-1----:R-:W-:-:S02]  /*08e0*/  VIADD R13, R41, 0x1c00 ;  /* 0x00001c00290d7836 */ /* 0x002fc40000000000 */
[----:B---3--:R-:W-:Y:S01]  /*08f0*/  VIADD R15, R61, 0x1c00 ;  /* 0x00001c003d0f7836 */ /* 0x008fe20000000000 */
[----:B------:R-:W-:Y:S01]  /*0900*/  CS2R R20, SRZ ;  /* 0x0000000000147805 */ /* 0x000fe2000001ff00 */
[----:B------:R-:W-:-:S04]  /*0910*/  IMAD.WIDE R12, R13, 0x4, R46 ;  /* 0x000000040d0c7825 */ /* 0x000fc800078e022e */
[----:B------:R-:W-:-:S04]  /*0920*/  IMAD.WIDE R14, R15, 0x4, R46 ;  /* 0x000000040f0e7825 */ /* 0x000fc800078e022e */
[----:B----4-:R-:W-:Y:S02]  /*0930*/  VIADD R17, R53, 0x1c00 ;  /* 0x00001c0035117836 */ /* 0x010fe40000000000 */
[----:B------:R-:W-:Y:S02]  /*0940*/  IMAD.MOV.U32 R28, RZ, RZ, RZ ;  /* 0x000000ffff1c7224 */ /* 0x000fe400078e00ff */
[----:B------:R-:W-:Y:S01]  /*0950*/  IMAD.WIDE R16, R17, 0x4, R46 ;  /* 0x0000000411107825 */ /* 0x000fe200078e022e */
[C---:B--2---:R-:W-:Y:S02]  /*0960*/  FSETP.GT.AND P2, PT, R19.reuse, R18, PT ;  /* 0x000000121300720b */ /* 0x044fe40003f44000 */
[----:B------:R-:W-:-:S11]  /*0970*/  FSETP.NAN.AND P0, PT, R19, R19, PT ;  /* 0x000000131300720b */ /* 0x000fd60003f08000 */
[----:B------:R-:W-:-:S04]  /*0980*/  @!P2 SEL R19, R19, R18, P0 ;  /* 0x000000121313a207 */ /* 0x000fc80000000000 */
[-C--:B-----5:R-:W-:Y:S01]  /*0990*/  FSETP.GEU.AND P1, PT, R19, R55.reuse, PT ;  /* 0x000000371300720b */ /* 0x0a0fe20003f2e000 */
[----:B------:R-:W-:Y:S01]  /*09a0*/  VIADD R18, R5, 0x7 ;  /* 0x0000000705127836 */ /* 0x000fe20000000000 */
[----:B------:R-:W-:Y:S02]  /*09b0*/  FSETP.NAN.AND P0, PT, R55, R55, PT ;  /* 0x000000373700720b */ /* 0x000fe40003f08000 */
[----:B------:R-:W-:-:S09]  /*09c0*/  P2R R11, PR, RZ, 0x2 ;  /* 0x00000002ff0b7803 */ /* 0x000fd20000000000 */
[----:B------:R-:W-:Y:S02]  /*09d0*/  @P1 SEL R55, R55, R19, P0 ;  /* 0x0000001337371207 */ /* 0x000fe40000000000 */
[----:B------:R-:W-:Y:S01]  /*09e0*/  ISETP.LT.AND P1, PT, R18, 0x200, !P6 ;  /* 0x000002001200780c */ /* 0x000fe20007721270 */
[----:B------:R-:W-:-:S12]  /*09f0*/  IMAD.MOV.U32 R19, RZ, RZ, RZ ;  /* 0x000000ffff137224 */ /* 0x000fd800078e00ff */
[----:B------:R-:W2:Y:S04]  /*0a00*/  @P1 LDG.E.EL R19, desc[UR6][R12.64] ;  /* 0x000000060c131981 */ /* 0x000ea8000c2e1900 */
[----:B------:R1:W2:Y:S04]  /*0a10*/  @P1 LDG.E.EL R20, desc[UR6][R14.64] ;  /* 0x000000060e141981 */ /* 0x0002a8000c2e1900 */
[----:B------:R-:W3:Y:S01]  /*0a20*/  @P1 LDG.E.EL R28, desc[UR6][R16.64] ;  /* 0x00000006101c1981 */ /* 0x000ee2000c2e1900 */
[----:B------:R-:W-:Y:S02]  /*0a30*/  P2R R73, PR, RZ, 0x4 ;  /* 0x00000004ff497803 */ /* 0x000fe40000000000 */
[----:B------:R-:W-:Y:S01]  /*0a40*/  P2R R49, PR, RZ, 0x2 ;  /* 0x00000002ff317803 */ /* 0x000fe20000000000 */
[----:B-1----:R-:W-:Y:S01]  /*0a50*/  VIADD R15, R61, 0x2000 ;  /* 0x000020003d0f7836 */ /* 0x002fe20000000000 */
[----:B------:R-:W-:-:S03]  /*0a60*/  CS2R R42, SRZ ;  /* 0x00000000002a7805 */ /* 0x000fc6000001ff00 */
[----:B------:R-:W-:Y:S01]  /*0a70*/  IMAD.WIDE R14, R15, 0x4, R46 ;  /* 0x000000040f0e7825 */ /* 0x000fe200078e022e */
[C---:B--2---:R-:W-:Y:S02]  /*0a80*/  FSETP.GT.AND P2, PT, R20.reuse, R19, PT ;  /* 0x000000131400720b */ /* 0x044fe40003f44000 */
[----:B------:R-:W-:-:S11]  /*0a90*/  FSETP.NAN.AND P0, PT, R20, R20, PT ;  /* 0x000000141400720b */ /* 0x000fd60003f08000 */
[----:B------:R-:W-:-:S04]  /*0aa0*/  @!P2 SEL R20, R20, R19, P0 ;  /* 0x000000131414a207 */ /* 0x000fc80000000000 */
[-C--:B---3--:R-:W-:Y:S02]  /*0ab0*/  FSETP.GEU.AND P1, PT, R20, R28.reuse, PT ;  /* 0x0000001c1400720b */ /* 0x088fe40003f2e000 */
[----:B------:R-:W-:Y:S02]  /*0ac0*/  FSETP.NAN.AND P0, PT, R28, R28, PT ;  /* 0x0000001c1c00720b */ /* 0x000fe40003f08000 */
[----:B------:R-:W-:-:S09]  /*0ad0*/  P2R R13, PR, RZ, 0x2 ;  /* 0x00000002ff0d7803 */ /* 0x000fd20000000000 */
[----:B------:R-:W-:Y:S01]  /*0ae0*/  @P1 SEL R28, R28, R20, P0 ;  /* 0x000000141c1c1207 */ /* 0x000fe20000000000 */
[----:B------:R-:W-:-:S05]  /*0af0*/  VIADD R20, R5, 0x8 ;  /* 0x0000000805147836 */ /* 0x000fca0000000000 */
[----:B------:R-:W-:Y:S01]  /*0b00*/  ISETP.LT.AND P1, PT, R20, 0x200, !P6 ;  /* 0x000002001400780c */ /* 0x000fe20007721270 */
[----:B------:R-:W-:-:S04]  /*0b10*/  VIADD R19, R41, 0x2000 ;  /* 0x0000200029137836 */ /* 0x000fc80000000000 */
[----:B------:R-:W-:-:S08]  /*0b20*/  IMAD.WIDE R18, R19, 0x4, R46 ;  /* 0x0000000413127825 */ /* 0x000fd000078e022e */
[----:B------:R1:W2:Y:S04]  /*0b30*/  @P1 LDG.E.EL R21, desc[UR6][R18.64] ;  /* 0x0000000612151981 */ /* 0x0002a8000c2e1900 */
[----:B------:R-:W2:Y:S01]  /*0b40*/  @P1 LDG.E.EL R42, desc[UR6][R14.64] ;  /* 0x000000060e2a1981 */ /* 0x000ea2000c2e1900 */
[----:B------:R-:W-:Y:S01]  /*0b50*/  P2R R39, PR, RZ, 0x2 ;  /* 0x00000002ff277803 */ /* 0x000fe20000000000 */
[----:B------:R-:W-:Y:S01]  /*0b60*/  VIADD R22, R5, 0x9 ;  /* 0x0000000905167836 */ /* 0x000fe20000000000 */
[----:B------:R-:W-:-:S04]  /*0b70*/  P2R R68, PR, RZ, 0x20 ;  /* 0x00000020ff447803 */ /* 0x000fc80000000000 */
[----:B------:R-:W-:Y:S01]  /*0b80*/  ISETP.LT.AND P5, PT, R22, 0x200, !P6 ;  /* 0x000002001600780c */ /* 0x000fe200077a1270 */
[----:B------:R-:W-:Y:S01]  /*0b90*/  VIADD R17, R41, 0x2400 ;  /* 0x0000240029117836 */ /* 0x000fe20000000000 */
[----:B------:R-:W-:Y:S01]  /*0ba0*/  CS2R R24, SRZ ;  /* 0x0000000000187805 */ /* 0x000fe2000001ff00 */
[----:B------:R-:W-:Y:S02]  /*0bb0*/  VIADD R22, R5, 0xa ;  /* 0x0000000a05167836 */ /* 0x000fe40000000000 */
[----:B------:R-:W-:Y:S01]  /*0bc0*/  IMAD.WIDE R16, R17, 0x4, R46 ;  /* 0x0000000411107825 */ /* 0x000fe200078e022e */
[----:B------:R-:W-:Y:S02]  /*0bd0*/  P2R R70, PR, RZ, 0x10 ;  /* 0x00000010ff467803 */ /* 0x000fe40000000000 */
[----:B------:R-:W-:-:S05]  /*0be0*/  ISETP.LT.AND P4, PT, R22, 0x200, !P6 ;  /* 0x000002001600780c */ /* 0x000fca0007781270 */
[----:B------:R3:W4:Y:S01]  /*0bf0*/  @P5 LDG.E.EL R24, desc[UR6][R16.64] ;  /* 0x0000000610185981 */ /* 0x000722000c2e1900 */
[----:B-1----:R-:W-:Y:S02]  /*0c00*/  VIADD R19, R41, 0x2800 ;  /* 0x0000280029137836 */ /* 0x002fe40000000000 */
[----:B------:R-:W-:Y:S02]  /*0c10*/  VIADD R27, R61, 0x2800 ;  /* 0x000028003d1b7836 */ /* 0x000fe40000000000 */
[----:B------:R-:W-:Y:S02]  /*0c20*/  IMAD.MOV.U32 R44, RZ, RZ, RZ ;  /* 0x000000ffff2c7224 */ /* 0x000fe400078e00ff */
[----:B------:R-:W-:-:S04]  /*0c30*/  IMAD.WIDE R18, R19, 0x4, R46 ;  /* 0x0000000413127825 */ /* 0x000fc800078e022e */
[----:B---3--:R-:W-:Y:S01]  /*0c40*/  IMAD.WIDE R16, R27, 0x4, R46 ;  /* 0x000000041b107825 */ /* 0x008fe200078e022e */
[----:B------:R-:W3:Y:S04]  /*0c50*/  @P4 LDG.E.EL R25, desc[UR6][R18.64] ;  /* 0x0000000612194981 */ /* 0x000ee8000c2e1900 */
[----:B------:R-:W3:Y:S01]  /*0c60*/  @P4 LDG.E.EL R44, desc[UR6][R16.64] ;  /* 0x00000006102c4981 */ /* 0x000ee2000c2e1900 */
[C---:B--2---:R-:W-:Y:S02]  /*0c70*/  FSETP.GT.AND P1, PT, R42.reuse, R21, PT ;  /* 0x000000152a00720b */ /* 0x044fe40003f24000 */
[----:B------:R-:W-:-:S11]  /*0c80*/  FSETP.NAN.AND P0, PT, R42, R42, PT ;  /* 0x0000002a2a00720b */ /* 0x000fd60003f08000 */
[----:B------:R-:W-:Y:S01]  /*0c90*/  @!P1 SEL R42, R42, R21, P0 ;  /* 0x000000152a2a9207 */ /* 0x000fe20000000000 */
[----:B------:R-:W-:-:S04]  /*0ca0*/  VIADD R21, R61, 0x2400 ;  /* 0x000024003d157836 */ /* 0x000fc80000000000 */
[----:B------:R-:W-:-:S05]  /*0cb0*/  IMAD.WIDE R20, R21, 0x4, R46 ;  /* 0x0000000415147825 */ /* 0x000fca00078e022e */
[----:B------:R1:W4:Y:S01]  /*0cc0*/  @P5 LDG.E.EL R43, desc[UR6][R20.64] ;  /* 0x00000006142b5981 */ /* 0x000322000c2e1900 */
[----:B------:R-:W-:Y:S01]  /*0cd0*/  P2R R14, PR, RZ, 0x2 ;  /* 0x00000002ff0e7803 */ /* 0x000fe20000000000 */
[----:B------:R-:W-:Y:S01]  /*0ce0*/  VIADD R22, R5, 0xb ;  /* 0x0000000b05167836 */ /* 0x000fe20000000000 */
[----:B------:R-:W-:-:S04]  /*0cf0*/  P2R R6, PR, RZ, 0x8 ;  /* 0x00000008ff067803 */ /* 0x000fc80000000000 */
[----:B------:R-:W-:Y:S01]  /*0d00*/  ISETP.LT.AND P3, PT, R22, 0x200, !P6 ;  /* 0x000002001600780c */ /* 0x000fe20007761270 */
[----:B-1----:R-:W-:Y:S01]  /*0d10*/  VIADD R21, R41, 0x2c00 ;  /* 0x00002c0029157836 */ /* 0x002fe20000000000 */
[----:B------:R-:W-:Y:S01]  /*0d20*/  CS2R R64, SRZ ;  /* 0x0000000000407805 */ /* 0x000fe2000001ff00 */
[----:B------:R-:W-:Y:S02]  /*0d30*/  VIADD R22, R5, 0xc ;  /* 0x0000000c05167836 */ /* 0x000fe40000000000 */
[----:B------:R-:W-:Y:S01]  /*0d40*/  IMAD.WIDE R20, R21, 0x4, R46 ;  /* 0x0000000415147825 */ /* 0x000fe200078e022e */
[----:B------:R-:W-:Y:S02]  /*0d50*/  P2R R12, PR, RZ, 0x4 ;  /* 0x00000004ff0c7803 */ /* 0x000fe40000000000 */
[----:B------:R-:W-:Y:S01]  /*0d60*/  ISETP.LT.AND P2, PT, R22, 0x200, !P6 ;  /* 0x000002001600780c */ /* 0x000fe20007741270 */
[----:B------:R-:W-:Y:S02]  /*0d70*/  VIADD R17, R41, 0x3000 ;  /* 0x0000300029117836 */ /* 0x000fe40000000000 */
[----:B------:R-:W-:-:S02]  /*0d80*/  VIADD R29, R61, 0x3000 ;  /* 0x000030003d1d7836 */ /* 0x000fc40000000000 */
[----:B------:R-:W-:Y:S02]  /*0d90*/  IMAD.MOV.U32 R66, RZ, RZ, RZ ;  /* 0x000000ffff427224 */ /* 0x000fe400078e00ff */
[----:B------:R-:W-:Y:S01]  /*0da0*/  IMAD.WIDE R16, R17, 0x4, R46 ;  /* 0x0000000411107825 */ /* 0x000fe200078e022e */
[C---:B----4-:R-:W-:Y:S02]  /*0db0*/  FSETP.GT.AND P1, PT, R43.reuse, R24, PT ;  /* 0x000000182b00720b */ /* 0x050fe40003f24000 */
[----:B------:R-:W-:Y:S02]  /*0dc0*/  FSETP.NAN.AND P0, PT, R43, R43, PT ;  /* 0x0000002b2b00720b */ /* 0x000fe40003f08000 */
[----:B------:R-:W-:-:S09]  /*0dd0*/  P2R R15, PR, RZ, 0x2 ;  /* 0x00000002ff0f7803 */ /* 0x000fd20000000000 */
[----:B------:R-:W-:Y:S02]  /*0de0*/  @!P1 SEL R43, R43, R24, P0 ;  /* 0x000000182b2b9207 */ /* 0x000fe40000000000 */
[C---:B---3--:R-:W-:Y:S02]  /*0df0*/  FSETP.GT.AND P1, PT, R44.reuse, R25, PT ;  /* 0x000000192c00720b */ /* 0x048fe40003f24000 */
[----:B------:R-:W-:Y:S01]  /*0e00*/  FSETP.NAN.AND P0, PT, R44, R44, PT ;  /* 0x0000002c2c00720b */ /* 0x000fe20003f08000 */
[----:B------:R-:W-:-:S06]  /*0e10*/  IMAD.MOV.U32 R24, RZ, RZ, RZ ;  /* 0x000000ffff187224 */ /* 0x000fcc00078e00ff */
[----:B------:R1:W2:Y:S04]  /*0e20*/  @P3 LDG.E.EL R24, desc[UR6][R20.64] ;  /* 0x0000000614183981 */ /* 0x0002a8000c2e1900 */
[----:B------:R-:W-:Y:S01]  /*0e30*/  @!P1 SEL R44, R44, R25, P0 ;  /* 0x000000192c2c9207 */ /* 0x000fe20000000000 */
[----:B------:R-:W-:-:S04]  /*0e40*/  VIADD R25, R61, 0x2c00 ;  /* 0x00002c003d197836 */ /* 0x000fc80000000000 */
[----:B------:R-:W-:-:S05]  /*0e50*/  IMAD.WIDE R18, R25, 0x4, R46 ;  /* 0x0000000419127825 */ /* 0x000fca00078e022e */
[----:B------:R3:W2:Y:S01]  /*0e60*/  @P3 LDG.E.EL R65, desc[UR6][R18.64] ;  /* 0x0000000612413981 */ /* 0x0006a2000c2e1900 */
[----:B------:R-:W-:Y:S02]  /*0e70*/  IMAD.MOV.U32 R25, RZ, RZ, RZ ;  /* 0x000000ffff197224 */ /* 0x000fe400078e00ff */
[----:B-1----:R-:W-:-:S04]  /*0e80*/  IMAD.WIDE R20, R29, 0x4, R46 ;  /* 0x000000041d147825 */ /* 0x002fc800078e022e */
[----:B------:R-:W4:Y:S04]  /*0e90*/  @P2 LDG.E.EL R25, desc[UR6][R16.64] ;  /* 0x0000000610192981 */ /* 0x000f28000c2e1900 */
[----:B------:R-:W4:Y:S01]  /*0ea0*/  @P2 LDG.E.EL R66, desc[UR6][R20.64] ;  /* 0x0000000614422981 */ /* 0x000f22000c2e1900 */
[----:B------:R-:W-:Y:S01]  /*0eb0*/  P2R R32, PR, RZ, 0x2 ;  /* 0x00000002ff207803 */ /* 0x000fe20000000000 */
[----:B------:R-:W-:Y:S02]  /*0ec0*/  VIADD R22, R5, 0xd ;  /* 0x0000000d05167836 */ /* 0x000fe40000000000 */
[----:B---3--:R-:W-:Y:S02]  /*0ed0*/  VIADD R19, R41, 0x3400 ;  /* 0x0000340029137836 */ /* 0x008fe40000000000 */
[----:B------:R-:W-:-:S02]  /*0ee0*/  IMAD.MOV.U32 R29, RZ, RZ, RZ ;  /* 0x000000ffff1d7224 */ /* 0x000fc400078e00ff */
[----:B------:R-:W-:Y:S01]  /*0ef0*/  IMAD.WIDE R18, R19, 0x4, R46 ;  /* 0x0000000413127825 */ /* 0x000fe200078e022e */
[C---:B--2---:R-:W-:Y:S02]  /*0f00*/  FSETP.GT.AND P1, PT, R65.reuse, R24, PT ;  /* 0x000000184100720b */ /* 0x044fe40003f24000 */
[----:B------:R-:W-:Y:S02]  /*0f10*/  FSETP.NAN.AND P0, PT, R65, R65, PT ;  /* 0x000000414100720b */ /* 0x000fe40003f08000 */
[----:B------:R-:W-:-:S09]  /*0f20*/  P2R R33, PR, RZ, 0x2 ;  /* 0x00000002ff217803 */ /* 0x000fd20000000000 */
[----:B------:R-:W-:Y:S02]  /*0f30*/  @!P1 SEL R65, R65, R24, P0 ;  /* 0x0000001841419207 */ /* 0x000fe40000000000 */
[C---:B----4-:R-:W-:Y:S02]  /*0f40*/  FSETP.GT.AND P1, PT, R66.reuse, R25, PT ;  /* 0x000000194200720b */ /* 0x050fe40003f24000 */
[----:B------:R-:W-:Y:S02]  /*0f50*/  FSETP.NAN.AND P0, PT, R66, R66, PT ;  /* 0x000000424200720b */ /* 0x000fe40003f08000 */
[----:B------:R-:W-:Y:S01]  /*0f60*/  P2R R34, PR, RZ, 0x2 ;  /* 0x00000002ff227803 */ /* 0x000fe20000000000 */
[----:B------:R-:W-:-:S08]  /*0f70*/  IMAD.MOV.U32 R24, RZ, RZ, RZ ;  /* 0x000000ffff187224 */ /* 0x000fd000078e00ff */
[----:B------:R-:W-:Y:S02]  /*0f80*/  @!P1 SEL R66, R66, R25, P0 ;  /* 0x0000001942429207 */ /* 0x000fe40000000000 */
[----:B------:R-:W-:Y:S01]  /*0f90*/  ISETP.LT.AND P1, PT, R22, 0x200, !P6 ;  /* 0x000002001600780c */ /* 0x000fe20007721270 */
[----:B------:R-:W-:-:S04]  /*0fa0*/  VIADD R25, R61, 0x3400 ;  /* 0x000034003d197836 */ /* 0x000fc80000000000 */
[----:B------:R-:W-:-:S08]  /*0fb0*/  IMAD.WIDE R16, R25, 0x4, R46 ;  /* 0x0000000419107825 */ /* 0x000fd000078e022e */
[----:B------:R1:W2:Y:S04]  /*0fc0*/  @P1 LDG.E.EL R24, desc[UR6][R18.64] ;  /* 0x0000000612181981 */ /* 0x0002a8000c2e1900 */
[----:B------:R-:W2:Y:S01]  /*0fd0*/  @P1 LDG.E.EL R29, desc[UR6][R16.64] ;  /* 0x00000006101d1981 */ /* 0x000ea2000c2e1900 */
[----:B------:R-:W-:Y:S01]  /*0fe0*/  P2R R27, PR, RZ, 0x10 ;  /* 0x00000010ff1b7803 */ /* 0x000fe20000000000 */
[----:B------:R-:W-:Y:S02]  /*0ff0*/  VIADD R20, R5, 0xe ;  /* 0x0000000e05147836 */ /* 0x000fe40000000000 */
[----:B------:R-:W-:Y:S02]  /*1000*/  VIADD R25, R41, 0x3800 ;  /* 0x0000380029197836 */ /* 0x000fe40000000000 */
[----:B------:R-:W-:-:S02]  /*1010*/  VIADD R37, R61, 0x3800 ;  /* 0x000038003d257836 */ /* 0x000fc40000000000 */
[----:B------:R-:W-:Y:S02]  /*1020*/  IMAD.MOV.U32 R21, RZ, RZ, RZ ;  /* 0x000000ffff157224 */ /* 0x000fe400078e00ff */
[----:B------:R-:W-:Y:S02]  /*1030*/  IMAD.MOV.U32 R22, RZ, RZ, RZ ;  /* 0x000000ffff167224 */ /* 0x000fe400078e00ff */
[----:B-1----:R-:W-:Y:S01]  /*1040*/  IMAD.WIDE R18, R37, 0x4, R46 ;  /* 0x0000000425127825 */ /* 0x002fe200078e022e */
[C---:B--2---:R-:W-:Y:S02]  /*1050*/  FSETP.GT.AND P4, PT, R29.reuse, R24, PT ;  /* 0x000000181d00720b */ /* 0x044fe40003f84000 */
[----:B------:R-:W-:-:S11]  /*1060*/  FSETP.NAN.AND P0, PT, R29, R29, PT ;  /* 0x0000001d1d00720b */ /* 0x000fd60003f08000 */
[----:B------:R-:W-:Y:S02]  /*1070*/  @!P4 SEL R29, R29, R24, P0 ;  /* 0x000000181d1dc207 */ /* 0x000fe40000000000 */
[----:B------:R-:W-:Y:S01]  /*1080*/  ISETP.LT.AND P0, PT, R20, 0x200, !P6 ;  /* 0x000002001400780c */ /* 0x000fe20007701270 */
[----:B------:R-:W-:-:S12]  /*1090*/  IMAD.WIDE R24, R25, 0x4, R46 ;  /* 0x0000000419187825 */ /* 0x000fd800078e022e */
[----:B------:R-:W2:Y:S04]  /*10a0*/  @P0 LDG.E.EL R21, desc[UR6][R24.64] ;  /* 0x0000000618150981 */ /* 0x000ea8000c2e1900 */
[----:B------:R1:W2:Y:S01]  /*10b0*/  @P0 LDG.E.EL R22, desc[UR6][R18.64] ;  /* 0x0000000612160981 */ /* 0x0002a2000c2e1900 */
[----:B------:R-:W-:Y:S02]  /*10c0*/  P2R R26, PR, RZ, 0x20 ;  /* 0x00000020ff1a7803 */ /* 0x000fe40000000000 */
[----:B------:R-:W-:Y:S02]  /*10d0*/  P2R R35, PR, RZ, 0x10 ;  /* 0x00000010ff237803 */ /* 0x000fe40000000000 */
[----:B------:R-:W-:Y:S01]  /*10e0*/  CS2R R62, SRZ ;  /* 0x00000000003e7805 */ /* 0x000fe2000001ff00 */
[----:B------:R-:W-:-:S02]  /*10f0*/  IMAD.MOV.U32 R52, RZ, RZ, RZ ;  /* 0x000000ffff347224 */ /* 0x000fc400078e00ff */
[----:B------:R-:W-:-:S04]  /*1100*/  IMAD.WIDE R16, R61, 0x4, R46 ;  /* 0x000000043d107825 */ /* 0x000fc800078e022e */
[----:B-1----:R-:W-:Y:S02]  /*1110*/  VIADD R18, R5, 0xf ;  /* 0x0000000f05127836 */ /* 0x002fe40000000000 */
[----:B------:R-:W-:Y:S02]  /*1120*/  VIADD R25, R41, 0x3c00 ;  /* 0x00003c0029197836 */ /* 0x000fe40000000000 */
[----:B------:R-:W-:Y:S02]  /*1130*/  VIADD R61, R61, 0x3c00 ;  /* 0x00003c003d3d7836 */ /* 0x000fe40000000000 */
[----:B------:R-:W-:Y:S02]  /*1140*/  IMAD.MOV.U32 R40, RZ, RZ, RZ ;  /* 0x000000ffff287224 */ /* 0x000fe400078e00ff */
[----:B------:R-:W-:Y:S02]  /*1150*/  IMAD.MOV.U32 R19, RZ, RZ, RZ ;  /* 0x000000ffff137224 */ /* 0x000fe400078e00ff */
[----:B------:R-:W-:Y:S01]  /*1160*/  IMAD.WIDE R24, R25, 0x4, R46 ;  /* 0x0000000419187825 */ /* 0x000fe200078e022e */
[----:B--2---:R-:W-:-:S02]  /*1170*/  FSETP.GT.AND P5, PT, R22, R21, PT ;  /* 0x000000151600720b */ /* 0x004fc40003fa4000 */
[----:B------:R-:W-:-:S11]  /*1180*/  FSETP.NAN.AND P4, PT, R22, R22, PT ;  /* 0x000000161600720b */ /* 0x000fd60003f88000 */
[----:B------:R-:W-:Y:S02]  /*1190*/  @!P5 SEL R22, R22, R21, P4 ;  /* 0x000000151616d207 */ /* 0x000fe40002000000 */
[----:B------:R-:W-:Y:S01]  /*11a0*/  ISETP.LT.AND P4, PT, R5, 0x200, !P6 ;  /* 0x000002000500780c */ /* 0x000fe20007781270 */
[----:B------:R-:W-:Y:S01]  /*11b0*/  IMAD.WIDE R20, R41, 0x4, R46 ;  /* 0x0000000429147825 */ /* 0x000fe200078e022e */
[----:B------:R-:W-:-:S11]  /*11c0*/  ISETP.LT.AND P6, PT, R18, 0x200, !P6 ;  /* 0x000002001200780c */ /* 0x000fd600077c1270 */
[----:B------:R1:W2:Y:S04]  /*11d0*/  @P4 LDG.E.EL R63, desc[UR6][R20.64] ;  /* 0x00000006143f4981 */ /* 0x0002a8000c2e1900 */
[----:B------:R3:W2:Y:S01]  /*11e0*/  @P4 LDG.E.EL R52, desc[UR6][R16.64] ;  /* 0x0000000610344981 */ /* 0x0006a2000c2e1900 */
[----:B------:R-:W-:-:S03]  /*11f0*/  P2R R18, PR, RZ, 0x40 ;  /* 0x00000040ff127803 */ /* 0x000fc60000000000 */
[----:B------:R-:W4:Y:S01]  /*1200*/  @P6 LDG.E.EL R40, desc[UR6][R24.64] ;  /* 0x0000000618286981 */ /* 0x000f22000c2e1900 */
[----:B-1----:R-:W-:-:S05]  /*1210*/  IMAD.WIDE R20, R61, 0x4, R46 ;  /* 0x000000043d147825 */ /* 0x002fca00078e022e */
[----:B------:R1:W4:Y:S01]  /*1220*/  @P6 LDG.E.EL R19, desc[UR6][R20.64] ;  /* 0x0000000614136981 */ /* 0x000322000c2e1900 */
[----:B------:R-:W-:Y:S01]  /*1230*/  ISETP.NE.AND P6, PT, R39, RZ, PT ;  /* 0x000000ff2700720c */ /* 0x000fe20003fc5270 */
[----:B---3--:R-:W-:Y:S02]  /*1240*/  VIADD R17, R53, 0x2000 ;  /* 0x0000200035117836 */ /* 0x008fe40000000000 */
[----:B------:R-:W-:Y:S02]  /*1250*/  IMAD.MOV.U32 R61, RZ, RZ, RZ ;  /* 0x000000ffff3d7224 */ /* 0x000fe400078e00ff */
[----:B------:R-:W-:-:S08]  /*1260*/  IMAD.WIDE R16, R17, 0x4, R46 ;  /* 0x0000000411107825 */ /* 0x000fd000078e022e */
[----:B------:R3:W5:Y:S01]  /*1270*/  @P6 LDG.E.EL R61, desc[UR6][R16.64] ;  /* 0x00000006103d6981 */ /* 0x000762000c2e1900 */
[----:B------:R-:W-:Y:S02]  /*1280*/  P2R R36, PR, RZ, 0x20 ;  /* 0x00000020ff247803 */ /* 0x000fe40000000000 */
[----:B------:R-:W-:Y:S02]  /*1290*/  P2R R37, PR, RZ, 0x10 ;  /* 0x00000010ff257803 */ /* 0x000fe40000000000 */
[----:B------:R-:W-:Y:S01]  /*12a0*/  P2R R50, PR, RZ, 0x40 ;  /* 0x00000040ff327803 */ /* 0x000fe20000000000 */
[----:B-1----:R-:W-:-:S04]  /*12b0*/  VIADD R21, R53, 0x2400 ;  /* 0x0000240035157836 */ /* 0x002fc80000000000 */
[----:B------:R-:W-:-:S04]  /*12c0*/  IMAD.WIDE R20, R21, 0x4, R46 ;  /* 0x0000000415147825 */ /* 0x000fc800078e022e */
[----:B---3--:R-:W-:-:S04]  /*12d0*/  VIADD R17, R53, 0x2800 ;  /* 0x0000280035117836 */ /* 0x008fc80000000000 */
[----:B------:R-:W-:Y:S01]  /*12e0*/  IMAD.WIDE R16, R17, 0x4, R46 ;  /* 0x0000000411107825 */ /* 0x000fe200078e022e */
[C---:B--2---:R-:W-:Y:S02]  /*12f0*/  FSETP.GT.AND P5, PT, R52.reuse, R63, PT ;  /* 0x0000003f3400720b */ /* 0x044fe40003fa4000 */
[----:B------:R-:W-:Y:S02]  /*1300*/  FSETP.NAN.AND P4, PT, R52, R52, PT ;  /* 0x000000343400720b */ /* 0x000fe40003f88000 */
[----:B------:R-:W-:-:S09]  /*1310*/  P2R R38, PR, RZ, 0x20 ;  /* 0x00000020ff267803 */ /* 0x000fd20000000000 */
[----:B------:R-:W-:Y:S02]  /*1320*/  @!P5 SEL R52, R52, R63, P4 ;  /* 0x0000003f3434d207 */ /* 0x000fe40002000000 */
[C---:B----4-:R-:W-:Y:S02]  /*1330*/  FSETP.GT.AND P4, PT, R19.reuse, R40, PT ;  /* 0x000000281300720b */ /* 0x050fe40003f84000 */
[----:B------:R-:W-:-:S11]  /*1340*/  FSETP.NAN.AND P5, PT, R19, R19, PT ;  /* 0x000000131300720b */ /* 0x000fd60003fa8000 */
[----:B------:R-:W-:Y:S02]  /*1350*/  @!P4 SEL R19, R19, R40, P5 ;  /* 0x000000281313c207 */ /* 0x000fe40002800000 */
[-C--:B-----5:R-:W-:Y:S02]  /*1360*/  FSETP.GEU.AND P5, PT, R42, R61.reuse, PT ;  /* 0x0000003d2a00720b */ /* 0x0a0fe40003fae000 */
[----:B------:R-:W-:Y:S02]  /*1370*/  FSETP.NAN.AND P6, PT, R61, R61, PT ;  /* 0x0000003d3d00720b */ /* 0x000fe40003fc8000 */
[----:B------:R-:W-:-:S09]  /*1380*/  P2R R40, PR, RZ, 0x20 ;  /* 0x00000020ff287803 */ /* 0x000fd20000000000 */
[----:B------:R-:W-:Y:S02]  /*1390*/  @P5 SEL R61, R61, R42, P6 ;  /* 0x0000002a3d3d5207 */ /* 0x000fe40003000000 */
[----:B------:R-:W-:Y:S02]  /*13a0*/  ISETP.NE.AND P5, PT, R26, RZ, PT ;  /* 0x000000ff1a00720c */ /* 0x000fe40003fa5270 */
[----:B------:R-:W-:Y:S02]  /*13b0*/  P2R R39, PR, RZ, 0x10 ;  /* 0x00000010ff277803 */ /* 0x000fe40000000000 */
[----:B------:R-:W-:Y:S01]  /*13c0*/  ISETP.NE.AND P4, PT, R27, RZ, PT ;  /* 0x000000ff1b00720c */ /* 0x000fe20003f85270 */
[----:B------:R-:W-:-:S08]  /*13d0*/  IMAD.MOV.U32 R63, RZ, RZ, RZ ;  /* 0x000000ffff3f7224 */ /* 0x000fd000078e00ff */
[----:B------:R1:W2:Y:S04]  /*13e0*/  @P5 LDG.E.EL R62, desc[UR6][R20.64] ;  /* 0x00000006143e5981 */ /* 0x0002a8000c2e1900 */
[----:B------:R3:W4:Y:S01]  /*13f0*/  @P4 LDG.E.EL R63, desc[UR6][R16.64] ;  /* 0x00000006103f4981 */ /* 0x000722000c2e1900 */
[----:B-1----:R-:W-:-:S04]  /*1400*/  VIADD R21, R53, 0x2c00 ;  /* 0x00002c0035157836 */ /* 0x002fc80000000000 */
[----:B------:R-:W-:-:S05]  /*1410*/  IMAD.WIDE R20, R21, 0x4, R46 ;  /* 0x0000000415147825 */ /* 0x000fca00078e022e */
[----:B------:R-:W5:Y:S01]  /*1420*/  @P3 LDG.E.EL R64, desc[UR6][R20.64] ;  /* 0x0000000614403981 */ /* 0x000f62000c2e1900 */
[----:B------:R-:W-:Y:S02]  /*1430*/  P2R R27, PR, RZ, 0x20 ;  /* 0x00000020ff1b7803 */ /* 0x000fe40000000000 */
[----:B------:R-:W-:Y:S02]  /*1440*/  P2R R26, PR, RZ, 0x10 ;  /* 0x00000010ff1a7803 */ /* 0x000fe40000000000 */
[----:B------:R-:W-:Y:S01]  /*1450*/  P2R R25, PR, RZ, 0x8 ;  /* 0x00000008ff197803 */ /* 0x000fe20000000000 */
[----:B---3--:R-:W-:-:S04]  /*1460*/  VIADD R17, R53, 0x3000 ;  /* 0x0000300035117836 */ /* 0x008fc80000000000 */
[----:B------:R-:W-:Y:S01]  /*1470*/  IMAD.WIDE R16, R17, 0x4, R46 ;  /* 0x0000000411107825 */ /* 0x000fe200078e022e */
[-C--:B--2---:R-:W-:Y:S02]  /*1480*/  FSETP.GEU.AND P6, PT, R43, R62.reuse, PT ;  /* 0x0000003e2b00720b */ /* 0x084fe40003fce000 */
[----:B------:R-:W-:-:S11]  /*1490*/  FSETP.NAN.AND P5, PT, R62, R62, PT ;  /* 0x0000003e3e00720b */ /* 0x000fd60003fa8000 */
[----:B------:R-:W-:Y:S02]  /*14a0*/  @P6 SEL R62, R62, R43, P5 ;  /* 0x0000002b3e3e6207 */ /* 0x000fe40002800000 */
[-C--:B----4-:R-:W-:Y:S02]  /*14b0*/  FSETP.GEU.AND P5, PT, R44, R63.reuse, PT ;  /* 0x0000003f2c00720b */ /* 0x090fe40003fae000 */
[----:B------:R-:W-:-:S11]  /*14c0*/  FSETP.NAN.AND P4, PT, R63, R63, PT ;  /* 0x0000003f3f00720b */ /* 0x000fd60003f88000 */
[----:B------:R-:W-:Y:S02]  /*14d0*/  @P5 SEL R63, R63, R44, P4 ;  /* 0x0000002c3f3f5207 */ /* 0x000fe40002000000 */
[-C--:B-----5:R-:W-:Y:S02]  /*14e0*/  FSETP.GEU.AND P4, PT, R65, R64.reuse, PT ;  /* 0x000000404100720b */ /* 0x0a0fe40003f8e000 */
[----:B------:R-:W-:-:S11]  /*14f0*/  FSETP.NAN.AND P3, PT, R64, R64, PT ;  /* 0x000000404000720b */ /* 0x000fd60003f68000 */
[----:B------:R-:W-:Y:S01]  /*1500*/  @P4 SEL R64, R64, R65, P3 ;  /* 0x0000004140404207 */ /* 0x000fe20001800000 */
[----:B------:R-:W-:-:S06]  /*1510*/  IMAD.MOV.U32 R65, RZ, RZ, RZ ;  /* 0x000000ffff417224 */ /* 0x000fcc00078e00ff */
[----:B------:R1:W2:Y:S01]  /*1520*/  @P2 LDG.E.EL R65, desc[UR6][R16.64] ;  /* 0x0000000610412981 */ /* 0x0002a2000c2e1900 */
[----:B------:R-:W-:Y:S01]  /*1530*/  P2R R24, PR, RZ, 0x4 ;  /* 0x00000004ff187803 */ /* 0x000fe20000000000 */
[----:B------:R-:W-:-:S04]  /*1540*/  VIADD R21, R53, 0x3400 ;  /* 0x0000340035157836 */ /* 0x000fc80000000000 */
[----:B------:R-:W-:-:S04]  /*1550*/  IMAD.WIDE R20, R21, 0x4, R46 ;  /* 0x0000000415147825 */ /* 0x000fc800078e022e */
[----:B-1----:R-:W-:-:S04]  /*1560*/  VIADD R17, R53, 0x3800 ;  /* 0x0000380035117836 */ /* 0x002fc80000000000 */
[----:B------:R-:W-:Y:S01]  /*1570*/  IMAD.WIDE R16, R17, 0x4, R46 ;  /* 0x0000000411107825 */ /* 0x000fe200078e022e */
[-C--:B--2---:R-:W-:Y:S02]  /*1580*/  FSETP.GEU.AND P3, PT, R66, R65.reuse, PT ;  /* 0x000000414200720b */ /* 0x084fe40003f6e000 */
[----:B------:R-:W-:-:S11]  /*1590*/  FSETP.NAN.AND P2, PT, R65, R65, PT ;  /* 0x000000414100720b */ /* 0x000fd60003f48000 */
[----:B------:R-:W-:Y:S02]  /*15a0*/  @P3 SEL R65, R65, R66, P2 ;  /* 0x0000004241413207 */ /* 0x000fe40001000000 */
[----:B------:R-:W-:-:S06]  /*15b0*/  CS2R R66, SRZ ;  /* 0x0000000000427805 */ /* 0x000fcc000001ff00 */
[----:B------:R-:W2:Y:S04]  /*15c0*/  @P1 LDG.E.EL R66, desc[UR6][R20.64] ;  /* 0x0000000614421981 */ /* 0x000ea8000c2e1900 */
[----:B------:R-:W3:Y:S01]  /*15d0*/  @P0 LDG.E.EL R67, desc[UR6][R16.64] ;  /* 0x0000000610430981 */ /* 0x000ee2000c2e1900 */
[----:B------:R-:W-:Y:S02]  /*15e0*/  ISETP.NE.AND P2, PT, R31, RZ, PT ;  /* 0x000000ff1f00720c */ /* 0x000fe40003f45270 */
[----:B------:R-:W-:Y:S02]  /*15f0*/  P2R R43, PR, RZ, 0x10 ;  /* 0x00000010ff2b7803 */ /* 0x000fe40000000000 */
[----:B------:R-:W-:Y:S02]  /*1600*/  P2R R31, PR, RZ, 0x4 ;  /* 0x00000004ff1f7803 */ /* 0x000fe40000000000 */
[----:B------:R-:W-:-:S02]  /*1610*/  P2R R44, PR, RZ, 0x8 ;  /* 0x00000008ff2c7803 */ /* 0x000fc40000000000 */
[----:B------:R-:W-:Y:S02]  /*1620*/  ISETP.NE.AND P2, PT, R51, RZ, PT ;  /* 0x000000ff3300720c */ /* 0x000fe40003f45270 */
[----:B------:R-:W-:Y:S02]  /*1630*/  ISETP.NE.AND P3, PT, R54, RZ, PT ;  /* 0x000000ff3600720c */ /* 0x000fe40003f65270 */
[----:B------:R-:W-:Y:S02]  /*1640*/  P2R R51, PR, RZ, 0x4 ;  /* 0x00000004ff337803 */ /* 0x000fe40000000000 */
[----:B------:R-:W-:Y:S02]  /*1650*/  ISETP.NE.AND P2, PT, R45, RZ, PT ;  /* 0x000000ff2d00720c */ /* 0x000fe40003f45270 */
[----:B------:R-:W-:Y:S02]  /*1660*/  P2R R75, PR, RZ, 0x8 ;  /* 0x00000008ff4b7803 */ /* 0x000fe40000000000 */
[----:B------:R-:W-:-:S02]  /*1670*/  P2R R74, PR, RZ, 0x4 ;  /* 0x00000004ff4a7803 */ /* 0x000fc40000000000 */
[----:B------:R-:W-:Y:S02]  /*1680*/  P2R R41, PR, RZ, 0x40 ;  /* 0x00000040ff297803 */ /* 0x000fe40000000000 */
[----:B------:R-:W-:Y:S02]  /*1690*/  ISETP.NE.AND P6, PT, R49, RZ, PT ;  /* 0x000000ff3100720c */ /* 0x000fe40003fc5270 */
[----:B------:R-:W-:Y:S02]  /*16a0*/  P2R R42, PR, RZ, 0x20 ;  /* 0x00000020ff2a7803 */ /* 0x000fe40000000000 */
[----:B------:R-:W-:Y:S02]  /*16b0*/  ISETP.NE.AND P5, PT, R48, RZ, PT ;  /* 0x000000ff3000720c */ /* 0x000fe40003fa5270 */
[----:B--2---:R-:W-:Y:S02]  /*16c0*/  FSETP.GEU.AND P4, PT, R29, R66, PT ;  /* 0x000000421d00720b */ /* 0x004fe40003f8e000 */
[----:B---3--:R-:W-:-:S02]  /*16d0*/  FSETP.GEU.AND P3, PT, R22, R67, PT ;  /* 0x000000431600720b */ /* 0x008fc40003f6e000 */
[----:B------:R-:W-:Y:S02]  /*16e0*/  FSETP.NAN.AND P2, PT, R66, R66, PT ;  /* 0x000000424200720b */ /* 0x000fe40003f48000 */
[----:B------:R-:W-:-:S07]  /*16f0*/  P2R R54, PR, RZ, 0x8 ;  /* 0x00000008ff367803 */ /* 0x000fce0000000000 */
[----:B------:R-:W-:Y:S02]  /*1700*/  @P4 SEL R66, R66, R29, P2 ;  /* 0x0000001d42424207 */ /* 0x000fe40001000000 */
[----:B------:R-:W-:-:S04]  /*1710*/  FSETP.NAN.AND P2, PT, R67, R67, PT ;  /* 0x000000434300720b */ /* 0x000fc80003f48000 */
[----:B------:R-:W-:Y:S02]  /*1720*/  @P3 SEL R67, R67, R22, P2 ;  /* 0x0000001643433207 */ /* 0x000fe40001000000 */
[----:B------:R-:W-:Y:S01]  /*1730*/  ISETP.NE.AND P3, PT, R75, RZ, PT ;  /* 0x000000ff4b00720c */ /* 0x000fe20003f65270 */
[----:B------:R-:W-:Y:S01]  /*1740*/  VIADD R75, R23, 0x21 ;  /* 0x00000021174b7836 */ /* 0x000fe20000000000 */
[----:B------:R-:W-:-:S03]  /*1750*/  ISETP.NE.AND P2, PT, R74, RZ, PT ;  /* 0x000000ff4a00720c */ /* 0x000fc60003f45270 */
[----:B------:R-:W-:-:S04]  /*1760*/  IMAD R75, R2, 0x4000, R75 ;  /* 0x00004000024b7824 */ /* 0x000fc800078e024b */
[----:B------:R-:W-:Y:S02]  /*1770*/  VIADD R21, R75, 0x400 ;  /* 0x000004004b157836 */ /* 0x000fe40000000000 */
[----:B------:R-:W-:Y:S02]  /*1780*/  IMAD.MOV.U32 R29, RZ, RZ, RZ ;  /* 0x000000ffff1d7224 */ /* 0x000fe400078e00ff */
[----:B------:R-:W-:-:S05]  /*1790*/  IMAD.WIDE R20, R21, 0x4, R46 ;  /* 0x0000000415147825 */ /* 0x000fca00078e022e */
[----:B------:R1:W2:Y:S01]  /*17a0*/  @P2 LDG.E.EL R29, desc[UR6][R20.64] ;  /* 0x00000006141d2981 */ /* 0x0002a2000c2e1900 */
[----:B------:R-:W-:Y:S01]  /*17b0*/  ISETP.NE.AND P2, PT, R51, RZ, PT ;  /* 0x000000ff3300720c */ /* 0x000fe20003f45270 */
[----:B------:R-:W-:Y:S01]  /*17c0*/  VIADD R23, R75, 0x800 ;  /* 0x000008004b177836 */ /* 0x000fe20000000000 */
[----:B------:R-:W-:Y:S02]  /*17d0*/  P2R R45, PR, RZ, 0x10 ;  /* 0x00000010ff2d7803 */ /* 0x000fe40000000000 */
[----:B------:R-:W-:Y:S01]  /*17e0*/  ISETP.NE.AND P4, PT, R30, RZ, PT ;  /* 0x000000ff1e00720c */ /* 0x000fe20003f85270 */
[----:B------:R-:W-:Y:S02]  /*17f0*/  IMAD.MOV.U32 R30, RZ, RZ, RZ ;  /* 0x000000ffff1e7224 */ /* 0x000fe400078e00ff */
[----:B------:R-:W-:-:S06]  /*1800*/  IMAD.WIDE R16, R23, 0x4, R46 ;  /* 0x0000000417107825 */ /* 0x000fcc00078e022e */
[----:B------:R3:W4:Y:S01]  /*1810*/  @P2 LDG.E.EL R30, desc[UR6][R16.64] ;  /* 0x00000006101e2981 */ /* 0x000722000c2e1900 */
[----:B------:R-:W-:Y:S01]  /*1820*/  ISETP.NE.AND P2, PT, R31, RZ, PT ;  /* 0x000000ff1f00720c */ /* 0x000fe20003f45270 */
[----:B------:R-:W-:Y:S02]  /*1830*/  VIADD R23, R75, 0xc00 ;  /* 0x00000c004b177836 */ /* 0x000fe40000000000 */
[----:B------:R-:W-:Y:S02]  /*1840*/  IMAD.MOV.U32 R31, RZ, RZ, RZ ;  /* 0x000000ffff1f7224 */ /* 0x000fe400078e00ff */
[----:B------:R-:W-:-:S04]  /*1850*/  IMAD.WIDE R22, R23, 0x4, R46 ;  /* 0x0000000417167825 */ /* 0x000fc800078e022e */
[----:B------:R-:W-:-:S04]  /*1860*/  VIADD R49, R75, 0x1000 ;  /* 0x000010004b317836 */ /* 0x000fc80000000000 */
[----:B------:R5:W2:Y:S01]  /*1870*/  @P2 LDG.E.EL R31, desc[UR6][R22.64] ;  /* 0x00000006161f2981 */ /* 0x000aa2000c2e1900 */
[----:B------:R-:W-:Y:S01]  /*1880*/  ISETP.NE.AND P2, PT, R24, RZ, PT ;  /* 0x000000ff1800720c */ /* 0x000fe20003f45270 */
[----:B------:R-:W-:Y:S02]  /*1890*/  IMAD.MOV.U32 R24, RZ, RZ, RZ ;  /* 0x000000ffff187224 */ /* 0x000fe400078e00ff */
[----:B-1----:R-:W-:-:S04]  /*18a0*/  IMAD.WIDE R20, R49, 0x4, R46 ;  /* 0x0000000431147825 */ /* 0x002fc800078e022e */
[----:B------:R-:W-:Y:S01]  /*18b0*/  VIADD R49, R75, 0x1400 ;  /* 0x000014004b317836 */ /* 0x000fe20000000000 */
[----:B------:R1:W2:Y:S01]  /*18c0*/  @P3 LDG.E.EL R24, desc[UR6][R20.64] ;  /* 0x0000000614183981 */ /* 0x0002a2000c2e1900 */
[----:B------:R-:W-:Y:S01]  /*18d0*/  ISETP.NE.AND P3, PT, R25, RZ, PT ;  /* 0x000000ff1900720c */ /* 0x000fe20003f65270 */
[----:B------:R-:W-:Y:S02]  /*18e0*/  IMAD.MOV.U32 R25, RZ, RZ, RZ ;  /* 0x000000ffff197224 */ /* 0x000fe400078e00ff */
[----:B---3--:R-:W-:-:S04]  /*18f0*/  IMAD.WIDE R16, R49, 0x4, R46 ;  /* 0x0000000431107825 */ /* 0x008fc800078e022e */
[----:B------:R-:W-:Y:S01]  /*1900*/  VIADD R49, R75, 0x1800 ;  /* 0x000018004b317836 */ /* 0x000fe20000000000 */
[----:B------:R3:W2:Y:S01]  /*1910*/  @P4 LDG.E.EL R25, desc[UR6][R16.64] ;  /* 0x0000000610194981 */ /* 0x0006a2000c2e1900 */
[----:B------:R-:W-:Y:S01]  /*1920*/  ISETP.NE.AND P4, PT, R26, RZ, PT ;  /* 0x000000ff1a00720c */ /* 0x000fe20003f85270 */
[----:B------:R-:W-:Y:S02]  /*1930*/  IMAD.MOV.U32 R26, RZ, RZ, RZ ;  /* 0x000000ffff1a7224 */ /* 0x000fe400078e00ff */
[----:B-----5:R-:W-:-:S04]  /*1940*/  IMAD.WIDE R22, R49, 0x4, R46 ;  /* 0x0000000431167825 */ /* 0x020fc800078e022e */
[----:B------:R-:W-:Y:S01]  /*1950*/  VIADD R49, R75, 0x1c00 ;  /* 0x00001c004b317836 */ /* 0x000fe20000000000 */
[----:B------:R5:W2:Y:S01]  /*1960*/  @P5 LDG.E.EL R26, desc[UR6][R22.64] ;  /* 0x00000006161a5981 */ /* 0x000aa2000c2e1900 */
[----:B------:R-:W-:Y:S01]  /*1970*/  ISETP.NE.AND P5, PT, R27, RZ, PT ;  /* 0x000000ff1b00720c */ /* 0x000fe20003fa5270 */
[----:B------:R-:W-:Y:S02]  /*1980*/  IMAD.MOV.U32 R27, RZ, RZ, RZ ;  /* 0x000000ffff1b7224 */ /* 0x000fe400078e00ff */
[----:B------:R-:W-:-:S05]  /*1990*/  IMAD.WIDE R48, R49, 0x4, R46 ;  /* 0x0000000431307825 */ /* 0x000fca00078e022e */
[----:B------:R5:W2:Y:S01]  /*19a0*/  @P6 LDG.E.EL R27, desc[UR6][R48.64] ;  /* 0x00000006301b6981 */ /* 0x000aa2000c2e1900 */
[----:B------:R-:W-:Y:S01]  /*19b0*/  ISETP.NE.AND P6, PT, R50, RZ, PT ;  /* 0x000000ff3200720c */ /* 0x000fe20003fc5270 */
[C---:B-1----:R-:W-:Y:S02]  /*19c0*/  VIADD R21, R75.reuse, 0x2000 ;  /* 0x000020004b157836 */ /* 0x042fe40000000000 */
[----:B------:R-:W-:Y:S02]  /*19d0*/  VIADD R51, R75, 0x2400 ;  /* 0x000024004b337836 */ /* 0x000fe40000000000 */
[----:B------:R-:W-:Y:S02]  /*19e0*/  IMAD.MOV.U32 R20, RZ, RZ, RZ ;  /* 0x000000ffff147224 */ /* 0x000fe400078e00ff */
[----:B---3--:R-:W-:-:S04]  /*19f0*/  IMAD.WIDE R16, R21, 0x4, R46 ;  /* 0x0000000415107825 */ /* 0x008fc800078e022e */
[----:B------:R-:W-:Y:S02]  /*1a00*/  IMAD.MOV.U32 R21, RZ, RZ, RZ ;  /* 0x000000ffff157224 */ /* 0x000fe400078e00ff */
[--C-:B------:R-:W-:Y:S01]  /*1a10*/  IMAD.WIDE R50, R51, 0x4, R46.reuse ;  /* 0x0000000433327825 */ /* 0x100fe200078e022e */
[----:B------:R1:W3:Y:S03]  /*1a20*/  @P6 LDG.E.EL R20, desc[UR6][R16.64] ;  /* 0x0000000610146981 */ /* 0x0002e6000c2e1900 */
[C---:B-----5:R-:W-:Y:S01]  /*1a30*/  VIADD R23, R75.reuse, 0x2800 ;  /* 0x000028004b177836 */ /* 0x060fe20000000000 */
[----:B------:R5:W2:Y:S01]  /*1a40*/  @P5 LDG.E.EL R21, desc[UR6][R50.64] ;  /* 0x0000000632155981 */ /* 0x000aa2000c2e1900 */
[----:B------:R-:W-:Y:S01]  /*1a50*/  VIADD R77, R75, 0x2c00 ;  /* 0x00002c004b4d7836 */ /* 0x000fe20000000000 */
[----:B------:R-:W-:Y:S01]  /*1a60*/  ISETP.NE.AND P5, PT, R37, RZ, PT ;  /* 0x000000ff2500720c */ /* 0x000fe20003fa5270 */
[----:B0-----:R-:W-:-:S04]  /*1a70*/  IMAD.WIDE R48, R23, 0x4, R46 ;  /* 0x0000000417307825 */ /* 0x001fc800078e022e */
[----:B-1----:R-:W-:Y:S02]  /*1a80*/  VIADD R17, R75, 0x3000 ;  /* 0x000030004b117836 */ /* 0x002fe40000000000 */
[----:B------:R-:W-:Y:S02]  /*1a90*/  IMAD.MOV.U32 R23, RZ, RZ, RZ ;  /* 0x000000ffff177224 */ /* 0x000fe400078e00ff */
[----:B------:R-:W-:-:S04]  /*1aa0*/  IMAD.WIDE R76, R77, 0x4, R46 ;  /* 0x000000044d4c7825 */ /* 0x000fc800078e022e */
[----:B------:R-:W-:Y:S01]  /*1ab0*/  IMAD.MOV.U32 R16, RZ, RZ, RZ ;  /* 0x000000ffff107224 */ /* 0x000fe200078e00ff */
[----:B------:R0:W2:Y:S01]  /*1ac0*/  @P3 LDG.E.EL R23, desc[UR6][R76.64] ;  /* 0x000000064c173981 */ /* 0x0000a2000c2e1900 */
[----:B-----5:R-:W-:-:S05]  /*1ad0*/  IMAD.WIDE R50, R17, 0x4, R46 ;  /* 0x0000000411327825 */ /* 0x020fca00078e022e */
[----:B------:R1:W5:Y:S01]  /*1ae0*/  @P2 LDG.E.EL R16, desc[UR6][R50.64] ;  /* 0x0000000632102981 */ /* 0x000362000c2e1900 */
[----:B0-----:R-:W-:Y:S02]  /*1af0*/  IMAD.MOV.U32 R77, RZ, RZ, RZ ;  /* 0x000000ffff4d7224 */ /* 0x001fe400078e00ff */
[----:B-1----:R-:W-:-:S05]  /*1b00*/  IMAD.WIDE R50, R53, 0x4, R46 ;  /* 0x0000000435327825 */ /* 0x002fca00078e022e */
[----:B------:R-:W2:Y:S01]  /*1b10*/  @P5 LDG.E.EL R77, desc[UR6][R50.64] ;  /* 0x00000006324d5981 */ /* 0x000ea2000c2e1900 */
[----:B------:R-:W-:Y:S01]  /*1b20*/  IMAD.MOV.U32 R22, RZ, RZ, RZ ;  /* 0x000000ffff167224 */ /* 0x000fe200078e00ff */
[----:B------:R-:W-:Y:S01]  /*1b30*/  ISETP.NE.AND P6, PT, R18, RZ, PT ;  /* 0x000000ff1200720c */ /* 0x000fe20003fc5270 */
[C---:B------:R-:W-:Y:S02]  /*1b40*/  VIADD R18, R75.reuse, 0x3400 ;  /* 0x000034004b127836 */ /* 0x040fe40000000000 */
[----:B------:R-:W-:Y:S02]  /*1b50*/  IMAD.MOV.U32 R17, RZ, RZ, RZ ;  /* 0x000000ffff117224 */ /* 0x000fe400078e00ff */
[----:B------:R0:W3:Y:S01]  /*1b60*/  @P4 LDG.E.EL R22, desc[UR6][R48.64] ;  /* 0x0000000630164981 */ /* 0x0000e2000c2e1900 */
[----:B------:R-:W-:Y:S02]  /*1b70*/  VIADD R74, R75, 0x3800 ;  /* 0x000038004b4a7836 */ /* 0x000fe40000000000 */
[----:B0-----:R-:W-:-:S05]  /*1b80*/  IMAD.WIDE R48, R18, 0x4, R46 ;  /* 0x0000000412307825 */ /* 0x001fca00078e022e */
[----:B------:R0:W3:Y:S01]  /*1b90*/  @P1 LDG.E.EL R17, desc[UR6][R48.64] ;  /* 0x0000000630111981 */ /* 0x0000e2000c2e1900 */
[----:B------:R-:W-:Y:S02]  /*1ba0*/  IMAD.MOV.U32 R18, RZ, RZ, RZ ;  /* 0x000000ffff127224 */ /* 0x000fe400078e00ff */
[----:B------:R-:W-:Y:S02]  /*1bb0*/  VIADD R53, R53, 0x3c00 ;  /* 0x00003c0035357836 */ /* 0x000fe40000000000 */
[----:B0-----:R-:W-:-:S05]  /*1bc0*/  IMAD.WIDE R48, R74, 0x4, R46 ;  /* 0x000000044a307825 */ /* 0x001fca00078e022e */
[----:B------:R0:W4:Y:S01]  /*1bd0*/  @P0 LDG.E.EL R18, desc[UR6][R48.64] ;  /* 0x0000000630120981 */ /* 0x000122000c2e1900 */
[----:B------:R-:W-:Y:S01]  /*1be0*/  IMAD.MOV.U32 R74, RZ, RZ, RZ ;  /* 0x000000ffff4a7224 */ /* 0x000fe200078e00ff */
[-C--:B--2---:R-:W-:Y:S02]  /*1bf0*/  FSETP.GEU.AND P1, PT, R52, R77.reuse, PT ;  /* 0x0000004d3400720b */ /* 0x084fe40003f2e000 */
[----:B------:R-:W-:-:S11]  /*1c00*/  FSETP.NAN.AND P0, PT, R77, R77, PT ;  /* 0x0000004d4d00720b */ /* 0x000fd60003f08000 */
[----:B------:R-:W-:Y:S01]  /*1c10*/  @P1 SEL R77, R77, R52, P0 ;  /* 0x000000344d4d1207 */ /* 0x000fe20000000000 */
[----:B------:R-:W-:-:S05]  /*1c20*/  IMAD.WIDE R52, R53, 0x4, R46 ;  /* 0x0000000435347825 */ /* 0x000fca00078e022e */
[----:B------:R-:W2:Y:S01]  /*1c30*/  @P6 LDG.E.EL R74, desc[UR6][R52.64] ;  /* 0x00000006344a6981 */ /* 0x000ea2000c2e1900 */
[----:B------:R-:W-:Y:S01]  /*1c40*/  P2R R50, PR, RZ, 0x2 ;  /* 0x00000002ff327803 */ /* 0x000fe20000000000 */
[----:B0-----:R-:W-:-:S04]  /*1c50*/  VIADD R49, R75, 0x3c00 ;  /* 0x00003c004b317836 */ /* 0x001fc80000000000 */
[----:B------:R-:W-:Y:S01]  /*1c60*/  IMAD.WIDE R48, R49, 0x4, R46 ;  /* 0x0000000431307825 */ /* 0x000fe200078e022e */
[----:B---3--:R-:W-:-:S03]  /*1c70*/  FSETP.GEU.AND P2, PT, R61, R20, PT ;  /* 0x000000143d00720b */ /* 0x008fc60003f4e000 */
[----:B------:R-:W-:Y:S01]  /*1c80*/  IMAD.WIDE R46, R75, 0x4, R46 ;  /* 0x000000044b2e7825 */ /* 0x000fe200078e022e */
[-C--:B--2---:R-:W-:Y:S02]  /*1c90*/  FSETP.GEU.AND P1, PT, R19, R74.reuse, PT ;  /* 0x0000004a1300720b */ /* 0x084fe40003f2e000 */
[----:B------:R-:W-:Y:S02]  /*1ca0*/  FSETP.NAN.AND P0, PT, R74, R74, PT ;  /* 0x0000004a4a00720b */ /* 0x000fe40003f08000 */
[----:B------:R-:W-:-:S09]  /*1cb0*/  P2R R51, PR, RZ, 0x2 ;  /* 0x00000002ff337803 */ /* 0x000fd20000000000 */
[----:B------:R-:W-:Y:S02]  /*1cc0*/  @P1 SEL R74, R74, R19, P0 ;  /* 0x000000134a4a1207 */ /* 0x000fe40000000000 */
[-C--:B------:R-:W-:Y:S01]  /*1cd0*/  FSETP.GEU.AND P1, PT, R60, R29.reuse, PT ;  /* 0x0000001d3c00720b */ /* 0x080fe20003f2e000 */
[----:B------:R-:W-:Y:S01]  /*1ce0*/  IMAD.MOV.U32 R19, RZ, RZ, RZ ;  /* 0x000000ffff137224 */ /* 0x000fe200078e00ff */
[----:B------:R-:W-:-:S05]  /*1cf0*/  FSETP.NAN.AND P0, PT, R29, R29, PT ;  /* 0x0000001d1d00720b */ /* 0x000fca0003f08000 */
[----:B------:R0:W2:Y:S06]  /*1d00*/  @P6 LDG.E.EL R19, desc[UR6][R48.64] ;  /* 0x0000000630136981 */ /* 0x0000ac000c2e1900 */
[----:B------:R-:W-:Y:S02]  /*1d10*/  @P1 SEL R29, R29, R60, P0 ;  /* 0x0000003c1d1d1207 */ /* 0x000fe40000000000 */
[----:B0-----:R-:W-:Y:S02]  /*1d20*/  P2R R48, PR, RZ, 0x2 ;  /* 0x00000002ff307803 */ /* 0x001fe40000000000 */
[----:B----4-:R-:W-:-:S02]  /*1d30*/  FSETP.GEU.AND P1, PT, R59, R30, PT ;  /* 0x0000001e3b00720b */ /* 0x010fc40003f2e000 */
[----:B------:R-:W-:Y:S02]  /*1d40*/  FSETP.NAN.AND P0, PT, R30, R30, PT ;  /* 0x0000001e1e00720b */ /* 0x000fe40003f08000 */
[----:B------:R-:W-:-:S09]  /*1d50*/  P2R R49, PR, RZ, 0x2 ;  /* 0x00000002ff317803 */ /* 0x000fd20000000000 */
[----:B------:R-:W-:Y:S02]  /*1d60*/  @P1 SEL R30, R30, R59, P0 ;  /* 0x0000003b1e1e1207 */ /* 0x000fe40000000000 */
[-C--:B------:R-:W-:Y:S02]  /*1d70*/  FSETP.GEU.AND P1, PT, R58, R31.reuse, PT ;  /* 0x0000001f3a00720b */ /* 0x080fe40003f2e000 */
        /* <DEDUP_REMOVED lines=19> */
[----:B------:R-:W-:-:S04]  /*1eb0*/  FSETP.NAN.AND P0, PT, R20, R20, PT ;  /* 0x000000141400720b */ /* 0x000fc80003f08000 */
[----:B------:R-:W-:Y:S02]  /*1ec0*/  @P2 SEL R20, R20, R61, P0 ;  /* 0x0000003d14142207 */ /* 0x000fe40000000000 */
[----:B------:R-:W-:-:S04]  /*1ed0*/  ISETP.NE.AND P2, PT, R73, RZ, PT ;  /* 0x000000ff4900720c */ /* 0x000fc80003f45270 */
[----:B------:R-:W-:Y:S02]  /*1ee0*/  P2R R61, PR, RZ, 0x4 ;  /* 0x00000004ff3d7803 */ /* 0x000fe40000000000 */
[----:B------:R-:W-:Y:S01]  /*1ef0*/  ISETP.NE.AND P2, PT, R37, RZ, PT ;  /* 0x000000ff2500720c */ /* 0x000fe20003f45270 */
[----:B------:R-:W-:-:S12]  /*1f00*/  IMAD.MOV.U32 R28, RZ, RZ, RZ ;  /* 0x000000ffff1c7224 */ /* 0x000fd800078e00ff */
[----:B------:R-:W3:Y:S01]  /*1f10*/  @P2 LDG.E.EL R28, desc[UR6][R46.64] ;  /* 0x000000062e1c2981 */ /* 0x000ee2000c2e1900 */
[----:B------:R-:W-:Y:S02]  /*1f20*/  P2R R55, PR, RZ, 0x2 ;  /* 0x00000002ff377803 */ /* 0x000fe40000000000 */
[-C--:B------:R-:W-:Y:S02]  /*1f30*/  FSETP.GEU.AND P1, PT, R62, R21.reuse, PT ;  /* 0x000000153e00720b */ /* 0x080fe40003f2e000 */
[----:B------:R-:W-:Y:S02]  /*1f40*/  FSETP.NAN.AND P0, PT, R21, R21, PT ;  /* 0x000000151500720b */ /* 0x000fe40003f08000 */
[----:B------:R-:W-:-:S09]  /*1f50*/  FSETP.GEU.AND P4, PT, R64, R23, PT ;  /* 0x000000174000720b */ /* 0x000fd20003f8e000 */
[----:B------:R-:W-:Y:S02]  /*1f60*/  @P1 SEL R21, R21, R62, P0 ;  /* 0x0000003e15151207 */ /* 0x000fe40000000000 */
[-C--:B------:R-:W-:Y:S02]  /*1f70*/  FSETP.GEU.AND P0, PT, R63, R22.reuse, PT ;  /* 0x000000163f00720b */ /* 0x080fe40003f0e000 */
[----:B------:R-:W-:-:S11]  /*1f80*/  FSETP.NAN.AND P3, PT, R22, R22, PT ;  /* 0x000000161600720b */ /* 0x000fd60003f68000 */
[----:B------:R-:W-:Y:S02]  /*1f90*/  @P0 SEL R22, R22, R63, P3 ;  /* 0x0000003f16160207 */ /* 0x000fe40001800000 */
[----:B------:R-:W-:-:S04]  /*1fa0*/  FSETP.NAN.AND P3, PT, R23, R23, PT ;  /* 0x000000171700720b */ /* 0x000fc80003f68000 */
[----:B------:R-:W-:Y:S02]  /*1fb0*/  @P4 SEL R23, R23, R64, P3 ;  /* 0x0000004017174207 */ /* 0x000fe40001800000 */
[-C--:B-----5:R-:W-:Y:S02]  /*1fc0*/  FSETP.GEU.AND P3, PT, R65, R16.reuse, PT ;  /* 0x000000104100720b */ /* 0x0a0fe40003f6e000 */
[----:B------:R-:W-:Y:S02]  /*1fd0*/  P2R R62, PR, RZ, 0x10 ;  /* 0x00000010ff3e7803 */ /* 0x000fe40000000000 */
[----:B------:R-:W-:-:S09]  /*1fe0*/  FSETP.NAN.AND P4, PT, R16, R16, PT ;  /* 0x000000101000720b */ /* 0x000fd20003f88000 */
[----:B------:R-:W-:Y:S02]  /*1ff0*/  @P3 SEL R16, R16, R65, P4 ;  /* 0x0000004110103207 */ /* 0x000fe40002000000 */
[-C--:B------:R-:W-:Y:S02]  /*2000*/  FSETP.GEU.AND P4, PT, R66, R17.reuse, PT ;  /* 0x000000114200720b */ /* 0x080fe40003f8e000 */
[----:B------:R-:W-:-:S11]  /*2010*/  FSETP.NAN.AND P5, PT, R17, R17, PT ;  /* 0x000000111100720b */ /* 0x000fd60003fa8000 */
[----:B------:R-:W-:Y:S02]  /*2020*/  @P4 SEL R17, R17, R66, P5 ;  /* 0x0000004211114207 */ /* 0x000fe40002800000 */
[-C--:B------:R-:W-:Y:S02]  /*2030*/  FSETP.GEU.AND P5, PT, R67, R18.reuse, PT ;  /* 0x000000124300720b */ /* 0x080fe40003fae000 */
[----:B------:R-:W-:-:S11]  /*2040*/  FSETP.NAN.AND P6, PT, R18, R18, PT ;  /* 0x000000121200720b */ /* 0x000fd60003fc8000 */
[----:B------:R-:W-:Y:S02]  /*2050*/  @P5 SEL R18, R18, R67, P6 ;  /* 0x0000004312125207 */ /* 0x000fe40003000000 */
[----:B------:R-:W-:Y:S02]  /*2060*/  P2R R63, PR, RZ, 0x8 ;  /* 0x00000008ff3f7803 */ /* 0x000fe40000000000 */
[----:B------:R-:W-:Y:S02]  /*2070*/  ISETP.NE.AND P3, PT, R70, RZ, PT ;  /* 0x000000ff4600720c */ /* 0x000fe40003f65270 */
[----:B------:R-:W-:Y:S02]  /*2080*/  P2R R65, PR, RZ, 0x10 ;  /* 0x00000010ff417803 */ /* 0x000fe40000000000 */
[----:B------:R-:W-:Y:S02]  /*2090*/  ISETP.NE.AND P4, PT, R69, RZ, PT ;  /* 0x000000ff4500720c */ /* 0x000fe40003f85270 */
[----:B------:R-:W-:-:S02]  /*20a0*/  P2R R67, PR, RZ, 0x20 ;  /* 0x00000020ff437803 */ /* 0x000fc40000000000 */
[----:B------:R-:W-:Y:S02]  /*20b0*/  ISETP.NE.AND P5, PT, R68, RZ, PT ;  /* 0x000000ff4400720c */ /* 0x000fe40003fa5270 */
[----:B------:R-:W-:Y:S02]  /*20c0*/  P2R R60, PR, RZ, 0x1 ;  /* 0x00000001ff3c7803 */ /* 0x000fe40000000000 */
[----:B------:R-:W-:Y:S02]  /*20d0*/  ISETP.NE.AND P0, PT, R71, RZ, PT ;  /* 0x000000ff4700720c */ /* 0x000fe40003f05270 */
[----:B------:R-:W-:Y:S02]  /*20e0*/  P2R R59, PR, RZ, 0x2 ;  /* 0x00000002ff3b7803 */ /* 0x000fe40000000000 */
[----:B------:R-:W-:Y:S02]  /*20f0*/  ISETP.NE.AND P1, PT, R72, RZ, PT ;  /* 0x000000ff4800720c */ /* 0x000fe40003f25270 */
[----:B---3--:R-:W-:-:S02]  /*2100*/  FSETP.GEU.AND P2, PT, R77, R28, PT ;  /* 0x0000001c4d00720b */ /* 0x008fc40003f4e000 */
[----:B------:R-:W-:Y:S02]  /*2110*/  FSETP.NAN.AND P6, PT, R28, R28, PT ;  /* 0x0000001c1c00720b */ /* 0x000fe40003fc8000 */
[----:B------:R-:W-:-:S09]  /*2120*/  P2R R70, PR, RZ, 0x4 ;  /* 0x00000004ff467803 */ /* 0x000fd20000000000 */
[----:B------:R-:W-:Y:S02]  /*2130*/  @P2 SEL R28, R28, R77, P6 ;  /* 0x0000004d1c1c2207 */ /* 0x000fe40003000000 */
[-C--:B--2---:R-:W-:Y:S02]  /*2140*/  FSETP.GEU.AND P6, PT, R74, R19.reuse, PT ;  /* 0x000000134a00720b */ /* 0x084fe40003fce000 */
[----:B------:R-:W-:Y:S02]  /*2150*/  FSETP.NAN.AND P2, PT, R19, R19, PT ;  /* 0x000000131300720b */ /* 0x000fe40003f48000 */
[----:B------:R-:W-:-:S09]  /*2160*/  P2R R69, PR, RZ, 0x40 ;  /* 0x00000040ff457803 */ /* 0x000fd20000000000 */
[----:B------:R-:W-:Y:S02]  /*2170*/  @P6 SEL R19, R19, R74, P2 ;  /* 0x0000004a13136207 */ /* 0x000fe40001000000 */
[----:B------:R-:W-:-:S04]  /*2180*/  ISETP.NE.AND P6, PT, R38, RZ, PT ;  /* 0x000000ff2600720c */ /* 0x000fc80003fc5270 */
[----:B------:R-:W-:Y:S02]  /*2190*/  SEL R68, RZ, 0x1, !P6 ;  /* 0x00000001ff447807 */ /* 0x000fe40007000000 */
[----:B------:R-:W-:-:S04]  /*21a0*/  ISETP.NE.AND P6, PT, R48, RZ, PT ;  /* 0x000000ff3000720c */ /* 0x000fc80003fc5270 */
[----:B------:R-:W-:Y:S02]  /*21b0*/  P2R R48, PR, RZ, 0x40 ;  /* 0x00000040ff307803 */ /* 0x000fe40000000000 */
        /* <DEDUP_REMOVED lines=47> */
[----:B------:R-:W-:Y:S02]  /*24b0*/  SEL R9, RZ, 0x1, !P6 ;  /* 0x00000001ff097807 */ /* 0x000fe40007000000 */
        /* <DEDUP_REMOVED lines=14> */
[----:B------:R-:W-:Y:S02]  /*25a0*/  ISETP.NE.AND P6, PT, R50, RZ, PT ;  /* 0x000000ff3200720c */ /* 0x000fe40003fc5270 */
[----:B------:R-:W-:Y:S02]  /*25b0*/  SEL R66, RZ, 0x1, !P5 ;  /* 0x00000001ff427807 */ /* 0x000fe40006800000 */
[----:B------:R-:W-:Y:S02]  /*25c0*/  SEL R33, R68, 0x2, P6 ;  /* 0x0000000244217807 */ /* 0x000fe40003000000 */
[----:B------:R-:W-:Y:S02]  /*25d0*/  ISETP.NE.AND P6, PT, R76, RZ, PT ;  /* 0x000000ff4c00720c */ /* 0x000fe40003fc5270 */
[----:B------:R-:W-:-:S02]  /*25e0*/  SEL R64, RZ, 0x1, !P4 ;  /* 0x00000001ff407807 */ /* 0x000fc40006000000 */
[----:B------:R-:W-:Y:S02]  /*25f0*/  SEL R36, R66, 0x2, P6 ;  /* 0x0000000242247807 */ /* 0x000fe40003000000 */
[----:B------:R-:W-:Y:S02]  /*2600*/  ISETP.NE.AND P6, PT, R75, RZ, PT ;  /* 0x000000ff4b00720c */ /* 0x000fe40003fc5270 */
[----:B------:R-:W-:Y:S02]  /*2610*/  ISETP.NE.AND P2, PT, R61, RZ, PT ;  /* 0x000000ff3d00720c */ /* 0x000fe40003f45270 */
[----:B------:R-:W-:Y:S02]  /*2620*/  SEL R35, R64, 0x2, P6 ;  /* 0x0000000240237807 */ /* 0x000fe40003000000 */
[----:B------:R-:W-:Y:S02]  /*2630*/  SEL R61, RZ, 0x1, !P3 ;  /* 0x00000001ff3d7807 */ /* 0x000fe40005800000 */
[----:B------:R-:W-:-:S02]  /*2640*/  ISETP.NE.AND P6, PT, R74, RZ, PT ;  /* 0x000000ff4a00720c */ /* 0x000fc40003fc5270 */
[----:B------:R-:W-:Y:S02]  /*2650*/  SEL R47, RZ, 0x1, !P0 ;  /* 0x00000001ff2f7807 */ /* 0x000fe40004000000 */
[----:B------:R-:W-:Y:S02]  /*2660*/  SEL R61, R61, 0x2, P6 ;  /* 0x000000023d3d7807 */ /* 0x000fe40003000000 */
[----:B------:R-:W-:Y:S02]  /*2670*/  ISETP.NE.AND P6, PT, R73, RZ, PT ;  /* 0x000000ff4900720c */ /* 0x000fe40003fc5270 */
[----:B------:R-:W-:Y:S02]  /*2680*/  SEL R46, RZ, 0x1, !P1 ;  /* 0x00000001ff2e7807 */ /* 0x000fe40004800000 */
[----:B------:R-:W-:Y:S02]  /*2690*/  SEL R39, R47, 0x2, P6 ;  /* 0x000000022f277807 */ /* 0x000fe40003000000 */
[----:B------:R-:W-:-:S02]  /*26a0*/  ISETP.NE.AND P6, PT, R72, RZ, PT ;  /* 0x000000ff4800720c */ /* 0x000fc40003fc5270 */
[----:B------:R-:W-:Y:S02]  /*26b0*/  SEL R38, RZ, 0x1, !P2 ;  /* 0x00000001ff267807 */ /* 0x000fe40005000000 */
[----:B------:R-:W-:Y:S02]  /*26c0*/  SEL R46, R46, 0x2, P6 ;  /* 0x000000022e2e7807 */ /* 0x000fe40003000000 */
[----:B------:R-:W-:-:S04]  /*26d0*/  ISETP.NE.AND P6, PT, R71, RZ, PT ;  /* 0x000000ff4700720c */ /* 0x000fc80003fc5270 */
        /* <DEDUP_REMOVED lines=9> */
[----:B------:R-:W-:Y:S01]  /*2770*/  ISETP.NE.AND P6, PT, R43, RZ, PT ;  /* 0x000000ff2b00720c */ /* 0x000fe20003fc5270 */
[----:B------:R-:W0:Y:S03]  /*2780*/  S2UR UR5, SR_CgaCtaId ;  /* 0x00000000000579c3 */ /* 0x000e260000008800 */
[----:B------:R-:W-:Y:S02]  /*2790*/  SEL R8, R8, 0x2, P6 ;  /* 0x0000000208087807 */ /* 0x000fe40003000000 */
[----:B------:R-:W-:-:S04]  /*27a0*/  ISETP.NE.AND P6, PT, R45, RZ, PT ;  /* 0x000000ff2d00720c */ /* 0x000fc80003fc5270 */
[----:B------:R-:W-:Y:S02]  /*27b0*/  SEL R6, R6, 0x2, P6 ;  /* 0x0000000206067807 */ /* 0x000fe40003000000 */
[----:B------:R-:W-:Y:S02]  /*27c0*/  ISETP.NE.AND P6, PT, R54, RZ, PT ;  /* 0x000000ff3600720c */ /* 0x000fe40003fc5270 */
[----:B------:R-:W-:Y:S02]  /*27d0*/  ISETP.NE.AND P2, PT, R55, RZ, PT ;  /* 0x000000ff3700720c */ /* 0x000fe40003f45270 */
[----:B------:R-:W-:Y:S02]  /*27e0*/  SEL R7, R7, 0x2, P6 ;  /* 0x0000000207077807 */ /* 0x000fe40003000000 */
[----:B------:R-:W-:Y:S02]  /*27f0*/  ISETP.NE.AND P6, PT, R51, RZ, PT ;  /* 0x000000ff3300720c */ /* 0x000fe40003fc5270 */
[----:B------:R-:W-:-:S02]  /*2800*/  SEL R42, R9, 0x3, P2 ;  /* 0x00000003092a7807 */ /* 0x000fc40001000000 */
[----:B------:R-:W-:Y:S02]  /*2810*/  ISETP.NE.AND P2, PT, R58, RZ, PT ;  /* 0x000000ff3a00720c */ /* 0x000fe40003f45270 */
[----:B------:R-:W-:Y:S02]  /*2820*/  SEL R32, R32, 0x2, P6 ;  /* 0x0000000220207807 */ /* 0x000fe40003000000 */
[----:B------:R-:W-:Y:S02]  /*2830*/  ISETP.NE.AND P6, PT, R70, RZ, PT ;  /* 0x000000ff4600720c */ /* 0x000fe40003fc5270 */
[----:B------:R-:W-:Y:S02]  /*2840*/  ISETP.NE.AND P1, PT, R56, RZ, PT ;  /* 0x000000ff3800720c */ /* 0x000fe40003f25270 */
[----:B------:R-:W-:Y:S02]  /*2850*/  SEL R43, R10, 0x3, P2 ;  /* 0x000000030a2b7807 */ /* 0x000fe40001000000 */
[----:B------:R-:W-:-:S02]  /*2860*/  ISETP.NE.AND P2, PT, R62, RZ, PT ;  /* 0x000000ff3e00720c */ /* 0x000fc40003f45270 */
[----:B------:R-:W-:Y:S02]  /*2870*/  SEL R33, R33, 0x3, P6 ;  /* 0x0000000321217807 */ /* 0x000fe40003000000 */
[----:B------:R-:W-:Y:S02]  /*2880*/  ISETP.NE.AND P0, PT, R57, RZ, PT ;  /* 0x000000ff3900720c */ /* 0x000fe40003f05270 */
[----:B------:R-:W-:Y:S02]  /*2890*/  ISETP.NE.AND P6, PT, R48, RZ, PT ;  /* 0x000000ff3000720c */ /* 0x000fe40003fc5270 */
[----:B------:R-:W-:Y:S02]  /*28a0*/  SEL R41, R14, 0x3, P1 ;  /* 0x000000030e297807 */ /* 0x000fe40000800000 */
[----:B------:R-:W-:Y:S02]  /*28b0*/  ISETP.NE.AND P1, PT, R59, RZ, PT ;  /* 0x000000ff3b00720c */ /* 0x000fe40003f25270 */
[----:B------:R-:W-:Y:S01]  /*28c0*/  SEL R48, R8, 0x3, P2 ;  /* 0x0000000308307807 */ /* 0x000fe20001000000 */
[----:B------:R-:W-:Y:S01]  /*28d0*/  IMAD.SHL.U32 R8, R0, 0x10, RZ ;  /* 0x0000001000087824 */ /* 0x000fe200078e00ff */
[----:B------:R-:W-:Y:S01]  /*28e0*/  SEL R40, R46, 0x3, P0 ;  /* 0x000000032e287807 */ /* 0x000fe20000000000 */
[----:B------:R-:W-:Y:S01]  /*28f0*/  UMOV UR4, 0x400 ;  /* 0x0000040000047882 */ /* 0x000fe20000000000 */
[----:B------:R-:W-:Y:S01]  /*2900*/  SEL R46, R11, 0x3, P1 ;  /* 0x000000030b2e7807 */ /* 0x000fe20000800000 */
[----:B0-----:R-:W-:Y:S01]  /*2910*/  UPRMT UR4, UR5, 0x654, UR4 ;  /* 0x0000065405047896 */ /* 0x001fe20008000004 */
[----:B------:R-:W-:-:S02]  /*2920*/  ISETP.NE.AND P1, PT, R34, RZ, PT ;  /* 0x000000ff2200720c */ /* 0x000fc40003f25270 */
[----:B------:R-:W-:Y:S02]  /*2930*/  SHF.R.U32.HI R34, RZ, 0x2, R0 ;  /* 0x00000002ff227819 */ /* 0x000fe40000011600 */
[----:B------:R-:W-:Y:S01]  /*2940*/  LOP3.LUT R9, R8, 0xff0, RZ, 0xc0, !PT ;  /* 0x00000ff008097812 */ /* 0x000fe200078ec0ff */
[----:B------:R-:W-:Y:S01]  /*2950*/  IMAD.SHL.U32 R8, R0, 0x4, RZ ;  /* 0x0000000400087824 */ /* 0x000fe200078e00ff */
[----:B------:R-:W-:-:S03]  /*2960*/  SGXT.U32 R34, R34, 0x6 ;  /* 0x000000062222781a */ /* 0x000fc60000000000 */
[----:B------:R-:W-:Y:S01]  /*2970*/  VIADD R10, R9, UR4 ;  /* 0x00000004090a7c36 */ /* 0x000fe20008000000 */
[----:B------:R-:W-:Y:S02]  /*2980*/  ISETP.NE.AND P5, PT, R49, RZ, PT ;  /* 0x000000ff3100720c */ /* 0x000fe40003fa5270 */
[----:B------:R-:W-:Y:S01]  /*2990*/  ISETP.NE.AND P0, PT, R60, RZ, PT ;  /* 0x000000ff3c00720c */ /* 0x000fe20003f05270 */
[----:B------:R-:W-:Y:S01]  /*29a0*/  IMAD R49, R9, 0x4, R10 ;  /* 0x0000000409317824 */ /* 0x000fe200078e020a */
[----:B------:R-:W-:Y:S02]  /*29b0*/  PRMT R34, R34, 0x6540, R3 ;  /* 0x0000654022227816 */ /* 0x000fe40000000003 */
[----:B------:R-:W-:Y:S02]  /*29c0*/  LOP3.LUT R3, R8, 0x3fc, RZ, 0xc0, !PT ;  /* 0x000003fc08037812 */ /* 0x000fe400078ec0ff */
[----:B------:R-:W-:Y:S01]  /*29d0*/  SEL R45, R12, 0x3, P0 ;  /* 0x000000030c2d7807 */ /* 0x000fe20000000000 */
[----:B------:R-:W-:Y:S01]  /*29e0*/  STS.128 [R49+0x10], R24 ;  /* 0x0000101831007388 */ /* 0x000fe20000000c00 */
[----:B------:R-:W-:-:S02]  /*29f0*/  LOP3.LUT R10, R3, 0x400, RZ, 0xfc, !PT ;  /* 0x00000400030a7812 */ /* 0x000fc400078efcff */
[C---:B------:R-:W-:Y:S01]  /*2a00*/  LOP3.LUT R11, R3.reuse, 0x800, RZ, 0xfc, !PT ;  /* 0x00000800030b7812 */ /* 0x040fe200078efcff */
[----:B------:R-:W-:Y:S01]  /*2a10*/  STS.128 [R49+0x20], R20 ;  /* 0x0000201431007388 */ /* 0x000fe20000000c00 */
[----:B------:R-:W-:-:S03]  /*2a20*/  LOP3.LUT R12, R3, 0xc00, RZ, 0xfc, !PT ;  /* 0x00000c00030c7812 */ /* 0x000fc600078efcff */
[----:B------:R-:W-:Y:S01]  /*2a30*/  STS.128 [R49], R28 ;  /* 0x0000001c31007388 */ /* 0x000fe20000000c00 */
[----:B------:R-:W-:-:S03]  /*2a40*/  LOP3.LUT R9, R0, 0xfc, RZ, 0xc0, !PT ;  /* 0x000000fc00097812 */ /* 0x000fc600078ec0ff */
[----:B------:R0:W-:Y:S01]  /*2a50*/  STS.128 [R49+0x30], R16 ;  /* 0x0000301031007388 */ /* 0x0001e20000000c00 */
[----:B------:R-:W-:Y:S02]  /*2a60*/  LOP3.LUT R10, R10, 0x7f0, RZ, 0xc0, !PT ;  /* 0x000007f00a0a7812 */ /* 0x000fe400078ec0ff */
[----:B------:R-:W-:Y:S02]  /*2a70*/  LOP3.LUT R11, R11, 0xbf0, RZ, 0xc0, !PT ;  /* 0x00000bf00b0b7812 */ /* 0x000fe400078ec0ff */
[----:B------:R-:W-:Y:S02]  /*2a80*/  LOP3.LUT R13, R12, 0xff0, RZ, 0xc0, !PT ;  /* 0x00000ff00c0d7812 */ /* 0x000fe400078ec0ff */
[----:B------:R-:W-:Y:S02]  /*2a90*/  SHF.R.S32.HI R2, RZ, 0x1b, R2 ;  /* 0x0000001bff027819 */ /* 0x000fe40000011402 */
[----:B------:R-:W-:Y:S01]  /*2aa0*/  LOP3.LUT R0, R5, 0xc, R8, 0xf8, !PT ;  /* 0x0000000c05007812 */ /* 0x000fe200078ef808 */
[----:B------:R-:W-:Y:S01]  /*2ab0*/  VIADD R10, R10, UR4 ;  /* 0x000000040a0a7c36 */ /* 0x000fe20008000000 */
[----:B------:R-:W-:Y:S01]  /*2ac0*/  LEA R8, R9, UR4, 0x2 ;  /* 0x0000000409087c11 */ /* 0x000fe2000f8e10ff */
[----:B------:R-:W-:-:S02]  /*2ad0*/  VIADD R12, R11, UR4 ;  /* 0x000000040b0c7c36 */ /* 0x000fc40008000000 */
[----:B------:R-:W-:Y:S01]  /*2ae0*/  VIADD R14, R13, UR4 ;  /* 0x000000040d0e7c36 */ /* 0x000fe20008000000 */
[----:B------:R-:W-:Y:S01]  /*2af0*/  SGXT R2, R2, 0x1 ;  /* 0x000000010202781a */ /* 0x000fe20000000200 */
[C---:B------:R-:W-:Y:S01]  /*2b00*/  IMAD R9, R3.reuse, 0x4, R8 ;  /* 0x0000000403097824 */ /* 0x040fe200078e0208 */
[----:B------:R-:W-:Y:S01]  /*2b10*/  ISETP.NE.AND P2, PT, R44, RZ, PT ;  /* 0x000000ff2c00720c */ /* 0x000fe20003f45270 */
[----:B------:R-:W-:Y:S01]  /*2b20*/  IMAD R13, R3, 0x4, R10 ;  /* 0x00000004030d7824 */ /* 0x000fe200078e020a */
[----:B------:R-:W-:Y:S01]  /*2b30*/  ISETP.NE.AND P3, PT, R53, RZ, PT ;  /* 0x000000ff3500720c */ /* 0x000fe20003f65270 */
[C---:B------:R-:W-:Y:S01]  /*2b40*/  IMAD R50, R3.reuse, 0x4, R12 ;  /* 0x0000000403327824 */ /* 0x040fe200078e020c */
[----:B------:R-:W-:Y:S01]  /*2b50*/  BAR.SYNC.DEFER_BLOCKING 0x0 ;  /* 0x0000000000007b1d */ /* 0x000fe20000010000 */
[----:B------:R-:W-:Y:S01]  /*2b60*/  IMAD R51, R3, 0x4, R14 ;  /* 0x0000000403337824 */ /* 0x000fe200078e020e */
[----:B------:R-:W-:Y:S02]  /*2b70*/  SHF.R.S32.HI R3, RZ, 0x1f, R0 ;  /* 0x0000001fff037819 */ /* 0x000fe40000011400 */
[----:B------:R-:W-:-:S02]  /*2b80*/  LEA.HI R2, R2, R5, RZ, 0x7 ;  /* 0x0000000502027211 */ /* 0x000fc400078f38ff */
[----:B------:R-:W-:Y:S01]  /*2b90*/  LEA.HI R3, R3, R0, RZ, 0x7 ;  /* 0x0000000003037211 */ /* 0x000fe200078f38ff */
[----:B------:R-:W-:Y:S02]  /*2ba0*/  ULDC.64 UR4, c[0x0][0x220] ;  /* 0x0000880000047ab9 */ /* 0x000fe40000000a00 */
[----:B------:R-:W-:Y:S02]  /*2bb0*/  IMAD.SHL.U32 R8, R2, 0x100, RZ ;  /* 0x0000010002087824 */ /* 0x000fe400078e00ff */
[----:B------:R-:W-:-:S03]  /*2bc0*/  IMAD.SHL.U32 R12, R3, 0x100, RZ ;  /* 0x00000100030c7824 */ /* 0x000fc600078e00ff */
[----:B------:R-:W-:Y:S02]  /*2bd0*/  LOP3.LUT R47, R8, 0xffff8000, RZ, 0xc0, !PT ;  /* 0xffff8000082f7812 */ /* 0x000fe400078ec0ff */
[----:B------:R-:W-:Y:S02]  /*2be0*/  LOP3.LUT R44, R12, 0xffff8000, RZ, 0xc0, !PT ;  /* 0xffff80000c2c7812 */ /* 0x000fe400078ec0ff */
[----:B------:R-:W-:Y:S01]  /*2bf0*/  LOP3.LUT R2, R2, 0xffffff80, RZ, 0xc0, !PT ;  /* 0xffffff8002027812 */ /* 0x000fe200078ec0ff */
[----:B------:R-:W1:Y:S01]  /*2c00*/  LDS.128 R8, [R9] ;  /* 0x0000000009087984 */ /* 0x000e620000000c00 */
[----:B------:R-:W-:-:S03]  /*2c10*/  LOP3.LUT R3, R3, 0xffffff80, RZ, 0xc0, !PT ;  /* 0xffffff8003037812 */ /* 0x000fc600078ec0ff */
[----:B------:R-:W2:Y:S04]  /*2c20*/  LDS.128 R12, [R13+0x1000] ;  /* 0x001000000d0c7984 */ /* 0x000ea80000000c00 */
[----:B------:R-:W3:Y:S04]  /*2c30*/  LDS.128 R20, [R50+0x2000] ;  /* 0x0020000032147984 */ /* 0x000ee80000000c00 */
[----:B------:R-:W4:Y:S01]  /*2c40*/  LDS.128 R24, [R51+0x3000] ;  /* 0x0030000033187984 */ /* 0x000f220000000c00 */
[----:B------:R-:W-:Y:S02]  /*2c50*/  IADD3 R47, R47, R5, -R2 ;  /* 0x000000052f2f7210 */ /* 0x000fe40007ffe802 */
[----:B0-----:R-:W-:-:S02]  /*2c60*/  IADD3 R19, R44, R0, -R3 ;  /* 0x000000002c137210 */ /* 0x001fc40007ffe803 */
[----:B------:R-:W0:Y:S01]  /*2c70*/  LDC.64 R2, c[0x0][0x218] ;  /* 0x00008600ff027b82 */ /* 0x000e220000000a00 */
[----:B------:R-:W-:Y:S02]  /*2c80*/  ISETP.NE.AND P4, PT, R52, RZ, PT ;  /* 0x000000ff3400720c */ /* 0x000fe40003f85270 */
[----:B------:R-:W-:Y:S02]  /*2c90*/  SEL R5, RZ, 0x1, !P1 ;  /* 0x00000001ff057807 */ /* 0x000fe40004800000 */
[----:B------:R-:W-:Y:S01]  /*2ca0*/  ISETP.GE.AND P0, PT, R0, 0x200, PT ;  /* 0x000002000000780c */ /* 0x000fe20003f06270 */
[----:B------:R-:W-:Y:S01]  /*2cb0*/  IMAD R28, R4, 0x80, R47 ;  /* 0x00000080041c7824 */ /* 0x000fe200078e022f */
[----:B------:R-:W-:Y:S02]  /*2cc0*/  SEL R39, R39, 0x3, P3 ;  /* 0x0000000327277807 */ /* 0x000fe40001800000 */
[----:B------:R-:W-:Y:S02]  /*2cd0*/  SEL R38, R61, 0x3, P4 ;  /* 0x000000033d267807 */ /* 0x000fe40002000000 */
[----:B------:R-:W-:-:S02]  /*2ce0*/  ISETP.NE.AND P3, PT, R63, RZ, PT ;  /* 0x000000ff3f00720c */ /* 0x000fc40003f65270 */
[----:B------:R-:W-:Y:S02]  /*2cf0*/  SEL R16, R5, 0x2, P2 ;  /* 0x0000000205107807 */ /* 0x000fe40001000000 */
[C---:B------:R-:W-:Y:S02]  /*2d00*/  LOP3.LUT R0, R34.reuse, 0x40, RZ, 0xfc, !PT ;  /* 0x0000004022007812 */ /* 0x040fe400078efcff */
[----:B------:R-:W-:Y:S02]  /*2d10*/  ISETP.NE.AND P4, PT, R65, RZ, PT ;  /* 0x000000ff4100720c */ /* 0x000fe40003f85270 */
[C---:B------:R-:W-:Y:S02]  /*2d20*/  ISETP.LT.AND P1, PT, R34.reuse, 0x100, !P0 ;  /* 0x000001002200780c */ /* 0x040fe40004721270 */
[----:B------:R-:W-:Y:S02]  /*2d30*/  LOP3.LUT R4, R34, 0x80, RZ, 0xfc, !PT ;  /* 0x0000008022047812 */ /* 0x000fe400078efcff */
[----:B------:R-:W-:-:S02]  /*2d40*/  SEL R36, R36, 0x3, P6 ;  /* 0x0000000324247807 */ /* 0x000fc40003000000 */
[----:B------:R-:W-:Y:S02]  /*2d50*/  SEL R35, R35, 0x3, P5 ;  /* 0x0000000323237807 */ /* 0x000fe40002800000 */
[C---:B------:R-:W-:Y:S02]  /*2d60*/  LOP3.LUT R5, R34.reuse, 0xc0, RZ, 0xfc, !PT ;  /* 0x000000c022057812 */ /* 0x040fe400078efcff */
[----:B------:R-:W-:Y:S02]  /*2d70*/  ISETP.NE.AND P6, PT, R69, RZ, PT ;  /* 0x000000ff4500720c */ /* 0x000fe40003fc5270 */
[----:B------:R-:W-:Y:S01]  /*2d80*/  ISETP.NE.AND P5, PT, R67, RZ, PT ;  /* 0x000000ff4300720c */ /* 0x000fe20003fa5270 */
[----:B------:R-:W-:Y:S01]  /*2d90*/  IMAD R31, R34, 0x80, R19 ;  /* 0x00000080221f7824 */ /* 0x000fe200078e0213 */
[----:B------:R-:W-:Y:S02]  /*2da0*/  SEL R16, R16, 0x3, P3 ;  /* 0x0000000310107807 */ /* 0x000fe40001800000 */
[----:B------:R-:W-:-:S02]  /*2db0*/  ISETP.LT.AND P2, PT, R0, 0x100, !P0 ;  /* 0x000001000000780c */ /* 0x000fc40004741270 */
[----:B------:R-:W-:Y:S02]  /*2dc0*/  SEL R17, R6, 0x3, P4 ;  /* 0x0000000306117807 */ /* 0x000fe40002000000 */
[C---:B------:R-:W-:Y:S01]  /*2dd0*/  ISETP.LT.AND P3, PT, R4.reuse, 0x100, !P0 ;  /* 0x000001000400780c */ /* 0x040fe20004761270 */
[--C-:B------:R-:W-:Y:S01]  /*2de0*/  IMAD R47, R4, 0x80, R19.reuse ;  /* 0x00000080042f7824 */ /* 0x100fe200078e0213 */
[----:B------:R-:W-:Y:S01]  /*2df0*/  ISETP.NE.AND P4, PT, R37, RZ, PT ;  /* 0x000000ff2500720c */ /* 0x000fe20003f85270 */
[--C-:B------:R-:W-:Y:S01]  /*2e00*/  IMAD R37, R0, 0x80, R19.reuse ;  /* 0x0000008000257824 */ /* 0x100fe200078e0213 */
[C---:B------:R-:W-:Y:S01]  /*2e10*/  ISETP.LT.AND P0, PT, R5.reuse, 0x100, !P0 ;  /* 0x000001000500780c */ /* 0x040fe20004701270 */
[----:B------:R-:W-:Y:S01]  /*2e20*/  IMAD R19, R5, 0x80, R19 ;  /* 0x0000008005137824 */ /* 0x000fe200078e0213 */
[----:B------:R-:W-:Y:S02]  /*2e30*/  SEL R7, R7, 0x3, P5 ;  /* 0x0000000307077807 */ /* 0x000fe40002800000 */
[----:B------:R-:W-:Y:S01]  /*2e40*/  SEL R32, R32, 0x3, P6 ;  /* 0x0000000320207807 */ /* 0x000fe20003000000 */
[----:B0-----:R-:W-:Y:S01]  /*2e50*/  IMAD.WIDE R4, R31, 0x4, R2 ;  /* 0x000000041f047825 */ /* 0x001fe200078e0202 */
[----:B------:R-:W-:-:S02]  /*2e60*/  PRMT R0, R16, 0x3340, R17 ;  /* 0x0000334010007816 */ /* 0x000fc40000000011 */
[----:B------:R-:W-:Y:S01]  /*2e70*/  PRMT R29, R7, 0x3340, R32 ;  /* 0x00003340071d7816 */ /* 0x000fe20000000020 */
[--C-:B------:R-:W-:Y:S01]  /*2e80*/  IMAD.WIDE R6, R37, 0x4, R2.reuse ;  /* 0x0000000425067825 */ /* 0x100fe200078e0202 */
[----:B-1----:R0:W-:Y:S01]  /*2e90*/  @P1 STG.E.128 desc[UR6][R4.64], R8 ;  /* 0x0000000804001986 */ /* 0x0021e2000c101d06 */
[----:B------:R-:W-:Y:S02]  /*2ea0*/  IADD3 R18, P1, R28, UR4, RZ ;  /* 0x000000041c127c10 */ /* 0x000fe4000ff3e0ff */
[----:B------:R-:W-:Y:S01]  /*2eb0*/  IMAD.WIDE R16, R47, 0x4, R2 ;  /* 0x000000042f107825 */ /* 0x000fe200078e0202 */
[----:B------:R-:W-:-:S03]  /*2ec0*/  PRMT R39, R39, 0x3340, R40 ;  /* 0x0000334027277816 */ /* 0x000fc60000000028 */
[----:B------:R-:W-:Y:S01]  /*2ed0*/  IMAD.WIDE R2, R19, 0x4, R2 ;  /* 0x0000000413027825 */ /* 0x000fe200078e0202 */
[----:B------:R-:W-:Y:S01]  /*2ee0*/  PRMT R42, R41, 0x3340, R42 ;  /* 0x00003340292a7816 */ /* 0x000fe2000000002a */
[----:B--2---:R0:W-:Y:S01]  /*2ef0*/  @P2 STG.E.128 desc[UR6][R6.64], R12 ;  /* 0x0000000c06002986 */ /* 0x0041e2000c101d06 */
[----:B------:R-:W-:Y:S02]  /*2f00*/  PRMT R43, R43, 0x3340, R46 ;  /* 0x000033402b2b7816 */ /* 0x000fe4000000002e */
[----:B------:R-:W-:Y:S01]  /*2f10*/  PRMT R48, R45, 0x3340, R48 ;  /* 0x000033402d307816 */ /* 0x000fe20000000030 */
[----:B---3--:R0:W-:Y:S01]  /*2f20*/  @P3 STG.E.128 desc[UR6][R16.64], R20 ;  /* 0x0000001410003986 */ /* 0x0081e2000c101d06 */
[----:B------:R-:W-:Y:S02]  /*2f30*/  PRMT R38, R35, 0x3340, R38 ;  /* 0x0000334023267816 */ /* 0x000fe40000000026 */
[----:B------:R-:W-:Y:S01]  /*2f40*/  PRMT R33, R33, 0x3340, R36 ;  /* 0x0000334021217816 */ /* 0x000fe20000000024 */
[----:B----4-:R0:W-:Y:S01]  /*2f50*/  @P0 STG.E.128 desc[UR6][R2.64], R24 ;  /* 0x0000001802000986 */ /* 0x0101e2000c101d06 */
[----:B------:R-:W-:-:S02]  /*2f60*/  LEA.HI.X.SX32 R19, R28, UR5, 0x1, P1 ;  /* 0x000000051c137c11 */ /* 0x000fc400088f0eff */
[----:B------:R-:W-:Y:S02]  /*2f70*/  PRMT R41, R39, 0x5410, R42 ;  /* 0x0000541027297816 */ /* 0x000fe4000000002a */
[----:B------:R-:W-:Y:S02]  /*2f80*/  PRMT R42, R43, 0x5410, R48 ;  /* 0x000054102b2a7816 */ /* 0x000fe40000000030 */
[----:B------:R-:W-:Y:S02]  /*2f90*/  PRMT R40, R33, 0x5410, R38 ;  /* 0x0000541021287816 */ /* 0x000fe40000000026 */
[----:B------:R-:W-:Y:S01]  /*2fa0*/  PRMT R43, R0, 0x5410, R29 ;  /* 0x00005410002b7816 */ /* 0x000fe2000000001d */
[----:B0-----:R-:W-:Y:S06]  /*2fb0*/  @!P4 EXIT ;  /* 0x000000000000c94d */ /* 0x001fec0003800000 */
[----:B------:R-:W-:Y:S01]  /*2fc0*/  STG.E.128 desc[UR6][R18.64], R40 ;  /* 0x0000002812007986 */ /* 0x000fe2000c101d06 */
[----:B------:R-:W-:Y:S05]  /*2fd0*/  EXIT ;  /* 0x000000000000794d */ /* 0x000fea0003800000 */
.L_x_0:
[----:B------:R-:W-:-:S00]  /*2fe0*/  BRA `(.L_x_0) ;  /* 0xfffffffc00fc7947 */ /* 0x000fc0000383ffff */
[----:B------:R-:W-:-:S00]  /*2ff0*/  NOP ;  /* 0x0000000000007918 */ /* 0x000fc00000000000 */
        /* <DEDUP_REMOVED lines=8> */
.L_x_1:


//--------------------- .nv.shared.triton_poi_fused_max_pool2d_with_indices_14 --------------------------
	.section	.nv.shared.triton_poi_fused_max_pool2d_with_indices_14,"aw",@nobits
	.sectionflags	@""
	.align	16
	.zero		1024


//--------------------- .nv.constant0.triton_poi_fused_max_pool2d_with_indices_14 --------------------------
	.section	.nv.constant0.triton_poi_fused_max_pool2d_with_indices_14,"a",@progbits
	.sectionflags	@""
	.align	4
.nv.constant0.triton_poi_fused_max_pool2d_with_indices_14:
	.zero		560
